	.target	sm_90a

	.elftype	@"ET_EXEC"


//--------------------- .note.nv.tkinfo           --------------------------
	.section	.note.nv.tkinfo,"",@"SHT_NOTE"
	.sectionflags	@"SHF_NOTE_NV_TKINFO"
	.tkinfo
        /*0018*/ 	.word	0x00000002
        /*0030*/ 	.string	""
        /*0030*/ 	.string	"ptxas"
        /*0030*/ 	.string	"Cuda compilation tools, release 13.0, V13.0.88"
        /*0030*/ 	.string	"Build cuda_13.0.r13.0/compiler.36424714_0"
        /*0030*/ 	.string	"-arch sm_90a -m 64 "



//--------------------- .note.nv.cuinfo           --------------------------
	.section	.note.nv.cuinfo,"",@"SHT_NOTE"
	.sectionflags	@"SHF_NOTE_NV_CUINFO"
        /*0018*/ 	.short	0x0002
        /*001a*/ 	.short	0x005a
        /*001c*/ 	.short	0x0082
	.zero		2


//--------------------- .nv.info                  --------------------------
	.section	.nv.info,"",@"SHT_CUDA_INFO"
	.align	4


	//----- nvinfo : EIATTR_REGCOUNT
	.align		4
        /*0000*/ 	.byte	0x04, 0x2f
        /*0002*/ 	.short	(.L_15 - .L_14)
	.align		4
.L_14:
        /*0004*/ 	.word	index@(_ZN7cutlass13device_kernelINS_4gemm6kernel13GemmUniversalIN4cute5tupleIJiiiiEEENS1_10collective13CollectiveMmaINS1_34MainloopSm90TmaGmmaWarpSpecializedILi12ENS5_IJNS4_1CILi1EEESB_SB_EEENS1_32KernelTmaWarpSpecializedPingpongEEENS5_IJNSA_ILi64EEENSA_ILi8EEENSA_ILi256EEEEEEaNS5_IJlSB_lEEEaSJ_NS4_8TiledMMAINS4_8MMA_AtomIJNS4_4SM904GMMA25MMA_64x8x32_S32S8S8_SS_TNEEEENS4_6LayoutISC_NS5_IJNSA_ILi0EEESR_SR_EEEEENS5_IJNS4_10UnderscoreESU_SU_EEEEENS4_13SM90_TMA_LOADENS4_14ComposedLayoutINS4_7SwizzleILi3ELi4ELi3EEENS4_18smem_ptr_flag_bitsILi8EEENSQ_INS5_IJSG_NSA_ILi128EEEEEENS5_IJS13_SB_EEEEEEEvNS4_8identityESX_S17_vS18_EENS_8epilogue10collective6detail29Sm90TmaWarpSpecializedAdapterINS1B_15DefaultEpilogueIaSJ_SJ_NS1A_6thread17LinearCombinationIaLi1EiiLNS1F_9ScaleType4KindE0ELNS_15FloatRoundStyleE2EaEENS1_15EpilogueDefaultEEEEEvvEEEEvNT_6ParamsE)
        /*0008*/ 	.word	0x000000a8


	//----- nvinfo : EIATTR_FRAME_SIZE
	.align		4
.L_15:
        /*000c*/ 	.byte	0x04, 0x11
        /*000e*/ 	.short	(.L_17 - .L_16)
	.align		4
.L_16:
        /*0010*/ 	.word	index@(_ZN7cutlass13device_kernelINS_4gemm6kernel13GemmUniversalIN4cute5tupleIJiiiiEEENS1_10collective13CollectiveMmaINS1_34MainloopSm90TmaGmmaWarpSpecializedILi12ENS5_IJNS4_1CILi1EEESB_SB_EEENS1_32KernelTmaWarpSpecializedPingpongEEENS5_IJNSA_ILi64EEENSA_ILi8EEENSA_ILi256EEEEEEaNS5_IJlSB_lEEEaSJ_NS4_8TiledMMAINS4_8MMA_AtomIJNS4_4SM904GMMA25MMA_64x8x32_S32S8S8_SS_TNEEEENS4_6LayoutISC_NS5_IJNSA_ILi0EEESR_SR_EEEEENS5_IJNS4_10UnderscoreESU_SU_EEEEENS4_13SM90_TMA_LOADENS4_14ComposedLayoutINS4_7SwizzleILi3ELi4ELi3EEENS4_18smem_ptr_flag_bitsILi8EEENSQ_INS5_IJSG_NSA_ILi128EEEEEENS5_IJS13_SB_EEEEEEEvNS4_8identityESX_S17_vS18_EENS_8epilogue10collective6detail29Sm90TmaWarpSpecializedAdapterINS1B_15DefaultEpilogueIaSJ_SJ_NS1A_6thread17LinearCombinationIaLi1EiiLNS1F_9ScaleType4KindE0ELNS_15FloatRoundStyleE2EaEENS1_15EpilogueDefaultEEEEEvvEEEEvNT_6ParamsE)
        /*0014*/ 	.word	0x00000000


	//----- nvinfo : EIATTR_MIN_STACK_SIZE
	.align		4
.L_17:
        /*0018*/ 	.byte	0x04, 0x12
        /*001a*/ 	.short	(.L_19 - .L_18)
	.align		4
.L_18:
        /*001c*/ 	.word	index@(_ZN7cutlass13device_kernelINS_4gemm6kernel13GemmUniversalIN4cute5tupleIJiiiiEEENS1_10collective13CollectiveMmaINS1_34MainloopSm90TmaGmmaWarpSpecializedILi12ENS5_IJNS4_1CILi1EEESB_SB_EEENS1_32KernelTmaWarpSpecializedPingpongEEENS5_IJNSA_ILi64EEENSA_ILi8EEENSA_ILi256EEEEEEaNS5_IJlSB_lEEEaSJ_NS4_8TiledMMAINS4_8MMA_AtomIJNS4_4SM904GMMA25MMA_64x8x32_S32S8S8_SS_TNEEEENS4_6LayoutISC_NS5_IJNSA_ILi0EEESR_SR_EEEEENS5_IJNS4_10UnderscoreESU_SU_EEEEENS4_13SM90_TMA_LOADENS4_14ComposedLayoutINS4_7SwizzleILi3ELi4ELi3EEENS4_18smem_ptr_flag_bitsILi8EEENSQ_INS5_IJSG_NSA_ILi128EEEEEENS5_IJS13_SB_EEEEEEEvNS4_8identityESX_S17_vS18_EENS_8epilogue10collective6detail29Sm90TmaWarpSpecializedAdapterINS1B_15DefaultEpilogueIaSJ_SJ_NS1A_6thread17LinearCombinationIaLi1EiiLNS1F_9ScaleType4KindE0ELNS_15FloatRoundStyleE2EaEENS1_15EpilogueDefaultEEEEEvvEEEEvNT_6ParamsE)
        /*0020*/ 	.word	0x00000000
.L_19:


//--------------------- .nv.compat                --------------------------
	.section	.nv.compat,"",@"SHT_CUDA_COMPAT_INFO"
	.align	4
        /*0000*/ 	.byte	0x02, 0x09, 0x01, 0x00, 0x02, 0x02, 0x04, 0x00, 0x02, 0x05, 0x05, 0x00, 0x03, 0x07, 0x01, 0x01
        /*0010*/ 	.byte	0x02, 0x03, 0x01, 0x00, 0x02, 0x06, 0x01, 0x00, 0x04, 0x0b, 0x08, 0x00, 0x00, 0x00, 0x00, 0x00
        /*0020*/ 	.byte	0x00, 0x00, 0x00, 0x00


//--------------------- .nv.info._ZN7cutlass13device_kernelINS_4gemm6kernel13GemmUniversalIN4cute5tupleIJiiiiEEENS1_10collective13CollectiveMmaINS1_34MainloopSm90TmaGmmaWarpSpecializedILi12ENS5_IJNS4_1CILi1EEESB_SB_EEENS1_32KernelTmaWarpSpecializedPingpongEEENS5_IJNSA_ILi64EEENSA_ILi8EEENSA_ILi256EEEEEEaNS5_IJlSB_lEEEaSJ_NS4_8TiledMMAINS4_8MMA_AtomIJNS4_4SM904GMMA25MMA_64x8x32_S32S8S8_SS_TNEEEENS4_6LayoutISC_NS5_IJNSA_ILi0EEESR_SR_EEEEENS5_IJNS4_10UnderscoreESU_SU_EEEEENS4_13SM90_TMA_LOADENS4_14ComposedLayoutINS4_7SwizzleILi3ELi4ELi3EEENS4_18smem_ptr_flag_bitsILi8EEENSQ_INS5_IJSG_NSA_ILi128EEEEEENS5_IJS13_SB_EEEEEEEvNS4_8identityESX_S17_vS18_EENS_8epilogue10collective6detail29Sm90TmaWarpSpecializedAdapterINS1B_15DefaultEpilogueIaSJ_SJ_NS1A_6thread17LinearCombinationIaLi1EiiLNS1F_9ScaleType4KindE0ELNS_15FloatRoundStyleE2EaEENS1_15EpilogueDefaultEEEEEvvEEEEvNT_6ParamsE --------------------------
	.section	.nv.info._ZN7cutlass13device_kernelINS_4gemm6kernel13GemmUniversalIN4cute5tupleIJiiiiEEENS1_10collective13CollectiveMmaINS1_34MainloopSm90TmaGmmaWarpSpecializedILi12ENS5_IJNS4_1CILi1EEESB_SB_EEENS1_32KernelTmaWarpSpecializedPingpongEEENS5_IJNSA_ILi64EEENSA_ILi8EEENSA_ILi256EEEEEEaNS5_IJlSB_lEEEaSJ_NS4_8TiledMMAINS4_8MMA_AtomIJNS4_4SM904GMMA25MMA_64x8x32_S32S8S8_SS_TNEEEENS4_6LayoutISC_NS5_IJNSA_ILi0EEESR_SR_EEEEENS5_IJNS4_10UnderscoreESU_SU_EEEEENS4_13SM90_TMA_LOADENS4_14ComposedLayoutINS4_7SwizzleILi3ELi4ELi3EEENS4_18smem_ptr_flag_bitsILi8EEENSQ_INS5_IJSG_NSA_ILi128EEEEEENS5_IJS13_SB_EEEEEEEvNS4_8identityESX_S17_vS18_EENS_8epilogue10collective6detail29Sm90TmaWarpSpecializedAdapterINS1B_15DefaultEpilogueIaSJ_SJ_NS1A_6thread17LinearCombinationIaLi1EiiLNS1F_9ScaleType4KindE0ELNS_15FloatRoundStyleE2EaEENS1_15EpilogueDefaultEEEEEvvEEEEvNT_6ParamsE,"",@"SHT_CUDA_INFO"
	.sectionflags	@""
	.align	4


	//----- nvinfo : EIATTR_CUDA_API_VERSION
	.align		4
        /*0000*/ 	.byte	0x04, 0x37
        /*0002*/ 	.short	(.L_21 - .L_20)
.L_20:
        /*0004*/ 	.word	0x00000082


	//----- nvinfo : EIATTR_KPARAM_INFO
	.align		4
.L_21:
        /*0008*/ 	.byte	0x04, 0x17
        /*000a*/ 	.short	(.L_23 - .L_22)
.L_22:
        /*000c*/ 	.word	0x00000000
        /*0010*/ 	.short	0x0000
        /*0012*/ 	.short	0x0070
        /*0014*/ 	.byte	0x00, 0xf0, 0x01, 0x10


	//----- nvinfo : EIATTR_SPARSE_MMA_MASK
	.align		4
.L_23:
        /*0018*/ 	.byte	0x03, 0x50
        /*001a*/ 	.short	0x0000


	//----- nvinfo : EIATTR_MAXREG_COUNT
	.align		4
        /*001c*/ 	.byte	0x03, 0x1b
        /*001e*/ 	.short	0x00a8


	//----- nvinfo : EIATTR_NUM_BARRIERS
	.align		4
        /*0020*/ 	.byte	0x02, 0x4c
        /*0022*/ 	.byte	0x01
	.zero		1


	//----- nvinfo : EIATTR_EXTERNS
	.align		4
        /*0024*/ 	.byte	0x04, 0x0f
        /*0026*/ 	.short	(.L_25 - .L_24)


	//   ....[0]....
	.align		4
.L_24:
        /*0028*/ 	.word	index@(__assertfail)


	//----- nvinfo : EIATTR_MERCURY_ISA_VERSION
	.align		4
.L_25:
        /*002c*/ 	.byte	0x03, 0x5f
        /*002e*/ 	.short	0x0101


	//----- nvinfo : EIATTR_INT_WARP_WIDE_INSTR_OFFSETS
	.align		4
        /*0030*/ 	.byte	0x04, 0x31
        /*0032*/ 	.short	(.L_27 - .L_26)


	//   ....[0]....
.L_26:
        /*0034*/ 	.word	0x00000510


	//   ....[1]....
        /*0038*/ 	.word	0x00000530


	//   ....[2]....
        /*003c*/ 	.word	0x000005b0


	//   ....[3]....
        /*0040*/ 	.word	0x000005c0


	//   ....[4]....
        /*0044*/ 	.word	0x000005d0


	//   ....[5]....
        /*0048*/ 	.word	0x000005f0


	//   ....[6]....
        /*004c*/ 	.word	0x00000680


	//   ....[7]....
        /*0050*/ 	.word	0x000006a0


	//----- nvinfo : EIATTR_COOP_GROUP_MASK_REGIDS
	.align		4
.L_27:
        /*0054*/ 	.byte	0x04, 0x29
        /*0056*/ 	.short	(.L_29 - .L_28)


	//   ....[0]....
.L_28:
        /*0058*/ 	.word	0xffffffff


	//   ....[1]....
        /*005c*/ 	.word	0xffffffff


	//   ....[2]....
        /*0060*/ 	.word	0xffffffff


	//   ....[3]....
        /*0064*/ 	.word	0xffffffff


	//   ....[4]....
        /*0068*/ 	.word	0xffffffff


	//   ....[5]....
        /*006c*/ 	.word	0xffffffff


	//----- nvinfo : EIATTR_COOP_GROUP_INSTR_OFFSETS
	.align		4
.L_29:
        /*0070*/ 	.byte	0x04, 0x28
        /*0072*/ 	.short	(.L_31 - .L_30)


	//   ....[0]....
.L_30:
        /*0074*/ 	.word	0x00000060


	//   ....[1]....
        /*0078*/ 	.word	0x00000070


	//   ....[2]....
        /*007c*/ 	.word	0x00000130


	//   ....[3]....
        /*0080*/ 	.word	0x000003f0


	//   ....[4]....
        /*0084*/ 	.word	0x00000430


	//   ....[5]....
        /*0088*/ 	.word	0x00000470


	//----- nvinfo : EIATTR_REG_RECONFIG
	.align		4
.L_31:
        /*008c*/ 	.byte	0x01, 0x54
	.zero		2


	//----- nvinfo : EIATTR_SYSCALL_OFFSETS
	.align		4
        /*0090*/ 	.byte	0x04, 0x46
        /*0092*/ 	.short	(.L_33 - .L_32)


	//   ....[0]....
.L_32:
        /*0094*/ 	.word	0x00001740


	//----- nvinfo : EIATTR_MBARRIER_INSTR_OFFSETS
	.align		4
.L_33:
        /*0098*/ 	.byte	0x04, 0x39
        /*009a*/ 	.short	(.L_35 - .L_34)


	//   ....[0]....
.L_34:
        /*009c*/ 	.word	0x00000250
        /*00a0*/ 	.word	0x000000ff
        /*00a4*/ 	.word	0x00000000
        /*00a8*/ 	.short	0x0100
        /*00aa*/ 	.byte	0x08
	.zero		1


	//   ....[1]....
        /*00ac*/ 	.word	0x00000260
        /*00b0*/ 	.word	0x000000ff
        /*00b4*/ 	.word	0x00000060
        /*00b8*/ 	.short	0x0100
        /*00ba*/ 	.byte	0x08
	.zero		1


	//   ....[2]....
        /*00bc*/ 	.word	0x00000270
        /*00c0*/ 	.word	0x000000ff
        /*00c4*/ 	.word	0x00000008
        /*00c8*/ 	.short	0x0100
        /*00ca*/ 	.byte	0x08
	.zero		1


	//   ....[3]....
        /*00cc*/ 	.word	0x00000280
        /*00d0*/ 	.word	0x000000ff
        /*00d4*/ 	.word	0x00000068
        /*00d8*/ 	.short	0x0100
        /*00da*/ 	.byte	0x08
	.zero		1


	//   ....[4]....
        /*00dc*/ 	.word	0x00000290
        /*00e0*/ 	.word	0x000000ff
        /*00e4*/ 	.word	0x00000010
        /*00e8*/ 	.short	0x0100
        /*00ea*/ 	.byte	0x08
	.zero		1


	//   ....[5]....
        /*00ec*/ 	.word	0x000002a0
        /*00f0*/ 	.word	0x000000ff
        /*00f4*/ 	.word	0x00000070
        /*00f8*/ 	.short	0x0100
        /*00fa*/ 	.byte	0x08
	.zero		1


	//   ....[6]....
        /*00fc*/ 	.word	0x000002b0
        /*0100*/ 	.word	0x000000ff
        /*0104*/ 	.word	0x00000018
        /*0108*/ 	.short	0x0100
        /*010a*/ 	.byte	0x08
	.zero		1


	//   ....[7]....
        /*010c*/ 	.word	0x000002c0
        /*0110*/ 	.word	0x000000ff
        /*0114*/ 	.word	0x00000078
        /*0118*/ 	.short	0x0100
        /*011a*/ 	.byte	0x08
	.zero		1


	//   ....[8]....
        /*011c*/ 	.word	0x000002d0
        /*0120*/ 	.word	0x000000ff
        /*0124*/ 	.word	0x00000020
        /*0128*/ 	.short	0x0100
        /*012a*/ 	.byte	0x08
	.zero		1


	//   ....[9]....
        /*012c*/ 	.word	0x000002e0
        /*0130*/ 	.word	0x000000ff
        /*0134*/ 	.word	0x00000080
        /*0138*/ 	.short	0x0100
        /*013a*/ 	.byte	0x08
	.zero		1


	//   ....[10]....
        /*013c*/ 	.word	0x000002f0
        /*0140*/ 	.word	0x000000ff
        /*0144*/ 	.word	0x00000028
        /*0148*/ 	.short	0x0100
        /*014a*/ 	.byte	0x08
	.zero		1


	//   ....[11]....
        /*014c*/ 	.word	0x00000300
        /*0150*/ 	.word	0x000000ff
        /*0154*/ 	.word	0x00000088
        /*0158*/ 	.short	0x0100
        /*015a*/ 	.byte	0x08
	.zero		1


	//   ....[12]....
        /*015c*/ 	.word	0x00000310
        /*0160*/ 	.word	0x000000ff
        /*0164*/ 	.word	0x00000030
        /*0168*/ 	.short	0x0100
        /*016a*/ 	.byte	0x08
	.zero		1


	//   ....[13]....
        /*016c*/ 	.word	0x00000320
        /*0170*/ 	.word	0x000000ff
        /*0174*/ 	.word	0x00000090
        /*0178*/ 	.short	0x0100
        /*017a*/ 	.byte	0x08
	.zero		1


	//   ....[14]....
        /*017c*/ 	.word	0x00000330
        /*0180*/ 	.word	0x000000ff
        /*0184*/ 	.word	0x00000038
        /*0188*/ 	.short	0x0100
        /*018a*/ 	.byte	0x08
	.zero		1


	//   ....[15]....
        /*018c*/ 	.word	0x00000340
        /*0190*/ 	.word	0x000000ff
        /*0194*/ 	.word	0x00000098
        /*0198*/ 	.short	0x0100
        /*019a*/ 	.byte	0x08
	.zero		1


	//   ....[16]....
        /*019c*/ 	.word	0x00000350
        /*01a0*/ 	.word	0x000000ff
        /*01a4*/ 	.word	0x00000040
        /*01a8*/ 	.short	0x0100
        /*01aa*/ 	.byte	0x08
	.zero		1


	//   ....[17]....
        /*01ac*/ 	.word	0x00000360
        /*01b0*/ 	.word	0x000000ff
        /*01b4*/ 	.word	0x000000a0
        /*01b8*/ 	.short	0x0100
        /*01ba*/ 	.byte	0x08
	.zero		1


	//   ....[18]....
        /*01bc*/ 	.word	0x00000370
        /*01c0*/ 	.word	0x000000ff
        /*01c4*/ 	.word	0x00000048
        /*01c8*/ 	.short	0x0100
        /*01ca*/ 	.byte	0x08
	.zero		1


	//   ....[19]....
        /*01cc*/ 	.word	0x00000380
        /*01d0*/ 	.word	0x000000ff
        /*01d4*/ 	.word	0x000000a8
        /*01d8*/ 	.short	0x0100
        /*01da*/ 	.byte	0x08
	.zero		1


	//   ....[20]....
        /*01dc*/ 	.word	0x00000390
        /*01e0*/ 	.word	0x000000ff
        /*01e4*/ 	.word	0x00000050
        /*01e8*/ 	.short	0x0100
        /*01ea*/ 	.byte	0x08
	.zero		1


	//   ....[21]....
        /*01ec*/ 	.word	0x000003a0
        /*01f0*/ 	.word	0x000000ff
        /*01f4*/ 	.word	0x000000b0
        /*01f8*/ 	.short	0x0100
        /*01fa*/ 	.byte	0x08
	.zero		1


	//   ....[22]....
        /*01fc*/ 	.word	0x000003b0
        /*0200*/ 	.word	0x000000ff
        /*0204*/ 	.word	0x00000058
        /*0208*/ 	.short	0x0100
        /*020a*/ 	.byte	0x08
	.zero		1


	//   ....[23]....
        /*020c*/ 	.word	0x000003c0
        /*0210*/ 	.word	0x000000ff
        /*0214*/ 	.word	0x000000b8
        /*0218*/ 	.short	0x0100
        /*021a*/ 	.byte	0x08
	.zero		1


	//   ....[24]....
        /*021c*/ 	.word	0x000006e0
        /*0220*/ 	.word	0x000000ff
        /*0224*/ 	.word	0x000000f0
        /*0228*/ 	.short	0x0100
        /*022a*/ 	.byte	0x08
	.zero		1


	//   ....[25]....
        /*022c*/ 	.word	0x00000750
        /*0230*/ 	.word	0x000000ff
        /*0234*/ 	.word	0x000000f8
        /*0238*/ 	.short	0x0100
        /*023a*/ 	.byte	0x08
	.zero		1


	//   ....[26]....
        /*023c*/ 	.word	0x00000770
        /*0240*/ 	.word	0x000000ff
        /*0244*/ 	.word	0x000000d0
        /*0248*/ 	.short	0x0100
        /*024a*/ 	.byte	0x09
	.zero		1


	//   ....[27]....
        /*024c*/ 	.word	0x00000780
        /*0250*/ 	.word	0x000000ff
        /*0254*/ 	.word	0x000000d8
        /*0258*/ 	.short	0x0100
        /*025a*/ 	.byte	0x09
	.zero		1


	//   ....[28]....
        /*025c*/ 	.word	0x00000790
        /*0260*/ 	.word	0x000000ff
        /*0264*/ 	.word	0x000000e0
        /*0268*/ 	.short	0x0100
        /*026a*/ 	.byte	0x09
	.zero		1


	//   ....[29]....
        /*026c*/ 	.word	0x000007a0
        /*0270*/ 	.word	0x000000ff
        /*0274*/ 	.word	0x000000e8
        /*0278*/ 	.short	0x0100
        /*027a*/ 	.byte	0x09
	.zero		1


	//   ....[30]....
        /*027c*/ 	.word	0x00001620
        /*0280*/ 	.word	0x000000ff
        /*0284*/ 	.word	0xfffffff8
        /*0288*/ 	.short	0x010a
        /*028a*/ 	.byte	0x2d
	.zero		1


	//   ....[31]....
        /*028c*/ 	.word	0x000017c0
        /*0290*/ 	.word	0x00000003
        /*0294*/ 	.word	0x00000000
        /*0298*/ 	.short	0x010a
        /*029a*/ 	.byte	0x3f
	.zero		1


	//   ....[32]....
        /*029c*/ 	.word	0x00001800
        /*02a0*/ 	.word	0x00000003
        /*02a4*/ 	.word	0x00000000
        /*02a8*/ 	.short	0x010a
        /*02aa*/ 	.byte	0x3f
	.zero		1


	//   ....[33]....
        /*02ac*/ 	.word	0x00001cc0
        /*02b0*/ 	.word	0x000000ff
        /*02b4*/ 	.word	0x00000000
        /*02b8*/ 	.short	0x010a
        /*02ba*/ 	.byte	0x04
	.zero		1


	//   ....[34]....
        /*02bc*/ 	.word	0x00001d00
        /*02c0*/ 	.word	0x000000ff
        /*02c4*/ 	.word	0x00000000
        /*02c8*/ 	.short	0x010a
        /*02ca*/ 	.byte	0x04
	.zero		1


	//   ....[35]....
        /*02cc*/ 	.word	0x00002120
        /*02d0*/ 	.word	0x000000ff
        /*02d4*/ 	.word	0x00000000
        /*02d8*/ 	.short	0x0101
        /*02da*/ 	.byte	0x04
	.zero		1


	//   ....[36]....
        /*02dc*/ 	.word	0x00002220
        /*02e0*/ 	.word	0x00000002
        /*02e4*/ 	.word	0x00000000
        /*02e8*/ 	.short	0x0101
        /*02ea*/ 	.byte	0x2b
	.zero		1


	//   ....[37]....
        /*02ec*/ 	.word	0x000022f0
        /*02f0*/ 	.word	0x000000ff
        /*02f4*/ 	.word	0x00000000
        /*02f8*/ 	.short	0x0101
        /*02fa*/ 	.byte	0x06
	.zero		1


	//   ....[38]....
        /*02fc*/ 	.word	0x000023a0
        /*0300*/ 	.word	0x000000ff
        /*0304*/ 	.word	0x00000008
        /*0308*/ 	.short	0x010a
        /*030a*/ 	.byte	0x2d
	.zero		1


	//   ....[39]....
        /*030c*/ 	.word	0x00002af0
        /*0310*/ 	.word	0x00000000
        /*0314*/ 	.word	0x00000000
        /*0318*/ 	.short	0x0101
        /*031a*/ 	.byte	0x2b
	.zero		1


	//   ....[40]....
        /*031c*/ 	.word	0x00003490
        /*0320*/ 	.word	0x0000000d
        /*0324*/ 	.word	0x00000060
        /*0328*/ 	.short	0x010a
        /*032a*/ 	.byte	0x3f
	.zero		1


	//   ....[41]....
        /*032c*/ 	.word	0x000038f0
        /*0330*/ 	.word	0x00000006
        /*0334*/ 	.word	0x000000f8
        /*0338*/ 	.short	0x0101
        /*033a*/ 	.byte	0x3f
	.zero		1


	//   ....[42]....
        /*033c*/ 	.word	0x00004040
        /*0340*/ 	.word	0x00000007
        /*0344*/ 	.word	0x00000000
        /*0348*/ 	.short	0x010a
        /*034a*/ 	.byte	0x3f
	.zero		1


	//   ....[43]....
        /*034c*/ 	.word	0x000040c0
        /*0350*/ 	.word	0x00000009
        /*0354*/ 	.word	0x00000000
        /*0358*/ 	.short	0x010a
        /*035a*/ 	.byte	0x3f
	.zero		1


	//   ....[44]....
        /*035c*/ 	.word	0x00004150
        /*0360*/ 	.word	0x00000006
        /*0364*/ 	.word	0x00000000
        /*0368*/ 	.short	0x010a
        /*036a*/ 	.byte	0x3f
	.zero		1


	//   ....[45]....
        /*036c*/ 	.word	0x000041e0
        /*0370*/ 	.word	0x00000009
        /*0374*/ 	.word	0x00000000
        /*0378*/ 	.short	0x010a
        /*037a*/ 	.byte	0x3f
	.zero		1


	//   ....[46]....
        /*037c*/ 	.word	0x00004270
        /*0380*/ 	.word	0x00000006
        /*0384*/ 	.word	0x00000000
        /*0388*/ 	.short	0x010a
        /*038a*/ 	.byte	0x3f
	.zero		1


	//   ....[47]....
        /*038c*/ 	.word	0x00004300
        /*0390*/ 	.word	0x00000009
        /*0394*/ 	.word	0x00000000
        /*0398*/ 	.short	0x010a
        /*039a*/ 	.byte	0x3f
	.zero		1


	//   ....[48]....
        /*039c*/ 	.word	0x00004390
        /*03a0*/ 	.word	0x00000006
        /*03a4*/ 	.word	0x00000000
        /*03a8*/ 	.short	0x010a
        /*03aa*/ 	.byte	0x3f
	.zero		1


	//   ....[49]....
        /*03ac*/ 	.word	0x00004420
        /*03b0*/ 	.word	0x00000009
        /*03b4*/ 	.word	0x00000000
        /*03b8*/ 	.short	0x010a
        /*03ba*/ 	.byte	0x3f
	.zero		1


	//   ....[50]....
        /*03bc*/ 	.word	0x000044b0
        /*03c0*/ 	.word	0x00000006
        /*03c4*/ 	.word	0x00000000
        /*03c8*/ 	.short	0x010a
        /*03ca*/ 	.byte	0x3f
	.zero		1


	//   ....[51]....
        /*03cc*/ 	.word	0x00004540
        /*03d0*/ 	.word	0x00000009
        /*03d4*/ 	.word	0x00000000
        /*03d8*/ 	.short	0x010a
        /*03da*/ 	.byte	0x3f
	.zero		1


	//   ....[52]....
        /*03dc*/ 	.word	0x000045d0
        /*03e0*/ 	.word	0x00000006
        /*03e4*/ 	.word	0x00000000
        /*03e8*/ 	.short	0x010a
        /*03ea*/ 	.byte	0x3f
	.zero		1


	//   ....[53]....
        /*03ec*/ 	.word	0x00004660
        /*03f0*/ 	.word	0x00000003
        /*03f4*/ 	.word	0x00000000
        /*03f8*/ 	.short	0x010a
        /*03fa*/ 	.byte	0x3f
	.zero		1


	//   ....[54]....
        /*03fc*/ 	.word	0x000046d0
        /*0400*/ 	.word	0x00000003
        /*0404*/ 	.word	0xfffffff8
        /*0408*/ 	.short	0x010a
        /*040a*/ 	.byte	0x3f
	.zero		1


	//   ....[55]....
        /*040c*/ 	.word	0x00004720
        /*0410*/ 	.word	0x00000003
        /*0414*/ 	.word	0x00000000
        /*0418*/ 	.short	0x010a
        /*041a*/ 	.byte	0x3f
	.zero		1


	//   ....[56]....
        /*041c*/ 	.word	0x00004780
        /*0420*/ 	.word	0x00000003
        /*0424*/ 	.word	0x00000000
        /*0428*/ 	.short	0x010a
        /*042a*/ 	.byte	0x3f
	.zero		1


	//   ....[57]....
        /*042c*/ 	.word	0x000047e0
        /*0430*/ 	.word	0x00000003
        /*0434*/ 	.word	0x00000008
        /*0438*/ 	.short	0x010a
        /*043a*/ 	.byte	0x3f
	.zero		1


	//   ....[58]....
        /*043c*/ 	.word	0x000048b0
        /*0440*/ 	.word	0x0000000d
        /*0444*/ 	.word	0x00000060
        /*0448*/ 	.short	0x010a
        /*044a*/ 	.byte	0x3f
	.zero		1


	//   ....[59]....
        /*044c*/ 	.word	0x00004980
        /*0450*/ 	.word	0x00000007
        /*0454*/ 	.word	0x00000000
        /*0458*/ 	.short	0x010a
        /*045a*/ 	.byte	0x3f
	.zero		1


	//   ....[60]....
        /*045c*/ 	.word	0x000049d0
        /*0460*/ 	.word	0x00000009
        /*0464*/ 	.word	0x00000000
        /*0468*/ 	.short	0x010a
        /*046a*/ 	.byte	0x3f
	.zero		1


	//   ....[61]....
        /*046c*/ 	.word	0x00004a20
        /*0470*/ 	.word	0x00000006
        /*0474*/ 	.word	0x00000000
        /*0478*/ 	.short	0x010a
        /*047a*/ 	.byte	0x3f
	.zero		1


	//   ....[62]....
        /*047c*/ 	.word	0x00004a70
        /*0480*/ 	.word	0x00000009
        /*0484*/ 	.word	0x00000000
        /*0488*/ 	.short	0x010a
        /*048a*/ 	.byte	0x3f
	.zero		1


	//   ....[63]....
        /*048c*/ 	.word	0x00004ac0
        /*0490*/ 	.word	0x00000006
        /*0494*/ 	.word	0x00000000
        /*0498*/ 	.short	0x010a
        /*049a*/ 	.byte	0x3f
	.zero		1


	//   ....[64]....
        /*049c*/ 	.word	0x00004b10
        /*04a0*/ 	.word	0x00000009
        /*04a4*/ 	.word	0x00000000
        /*04a8*/ 	.short	0x010a
        /*04aa*/ 	.byte	0x3f
	.zero		1


	//   ....[65]....
        /*04ac*/ 	.word	0x00004b60
        /*04b0*/ 	.word	0x00000006
        /*04b4*/ 	.word	0x00000000
        /*04b8*/ 	.short	0x010a
        /*04ba*/ 	.byte	0x3f
	.zero		1


	//   ....[66]....
        /*04bc*/ 	.word	0x00004bb0
        /*04c0*/ 	.word	0x00000009
        /*04c4*/ 	.word	0x00000000
        /*04c8*/ 	.short	0x010a
        /*04ca*/ 	.byte	0x3f
	.zero		1


	//   ....[67]....
        /*04cc*/ 	.word	0x00004c00
        /*04d0*/ 	.word	0x00000006
        /*04d4*/ 	.word	0x00000000
        /*04d8*/ 	.short	0x010a
        /*04da*/ 	.byte	0x3f
	.zero		1


	//   ....[68]....
        /*04dc*/ 	.word	0x00004c50
        /*04e0*/ 	.word	0x00000009
        /*04e4*/ 	.word	0x00000000
        /*04e8*/ 	.short	0x010a
        /*04ea*/ 	.byte	0x3f
	.zero		1


	//   ....[69]....
        /*04ec*/ 	.word	0x00004ca0
        /*04f0*/ 	.word	0x00000006
        /*04f4*/ 	.word	0x00000000
        /*04f8*/ 	.short	0x010a
        /*04fa*/ 	.byte	0x3f
	.zero		1


	//----- nvinfo : EIATTR_NUM_MBARRIERS
	.align		4
.L_35:
        /*04fc*/ 	.byte	0x03, 0x38
        /*04fe*/ 	.short	0x001e


	//----- nvinfo : EIATTR_EXIT_INSTR_OFFSETS
	.align		4
        /*0500*/ 	.byte	0x04, 0x1c
        /*0502*/ 	.short	(.L_37 - .L_36)


	//   ....[0]....
.L_36:
        /*0504*/ 	.word	0x000012e0


	//   ....[1]....
        /*0508*/ 	.word	0x00001340


	//   ....[2]....
        /*050c*/ 	.word	0x00003190


	//   ....[3]....
        /*0510*/ 	.word	0x000031c0


	//   ....[4]....
        /*0514*/ 	.word	0x000046b0


	//----- nvinfo : EIATTR_MAX_THREADS
	.align		4
.L_37:
        /*0518*/ 	.byte	0x04, 0x05
        /*051a*/ 	.short	(.L_39 - .L_38)
.L_38:
        /*051c*/ 	.word	0x00000180
        /*0520*/ 	.word	0x00000001
        /*0524*/ 	.word	0x00000001


	//----- nvinfo : EIATTR_CRS_STACK_SIZE
	.align		4
.L_39:
        /*0528*/ 	.byte	0x04, 0x1e
        /*052a*/ 	.short	(.L_41 - .L_40)
.L_40:
        /*052c*/ 	.word	0x00000000


	//----- nvinfo : EIATTR_CBANK_PARAM_SIZE
	.align		4
.L_41:
        /*0530*/ 	.byte	0x03, 0x19
        /*0532*/ 	.short	0x0470


	//----- nvinfo : EIATTR_PARAM_CBANK
	.align		4
        /*0534*/ 	.byte	0x04, 0x0a
        /*0536*/ 	.short	(.L_43 - .L_42)
	.align		4
.L_42:
        /*0538*/ 	.word	index@(.nv.constant0._ZN7cutlass13device_kernelINS_4gemm6kernel13GemmUniversalIN4cute5tupleIJiiiiEEENS1_10collective13CollectiveMmaINS1_34MainloopSm90TmaGmmaWarpSpecializedILi12ENS5_IJNS4_1CILi1EEESB_SB_EEENS1_32KernelTmaWarpSpecializedPingpongEEENS5_IJNSA_ILi64EEENSA_ILi8EEENSA_ILi256EEEEEEaNS5_IJlSB_lEEEaSJ_NS4_8TiledMMAINS4_8MMA_AtomIJNS4_4SM904GMMA25MMA_64x8x32_S32S8S8_SS_TNEEEENS4_6LayoutISC_NS5_IJNSA_ILi0EEESR_SR_EEEEENS5_IJNS4_10UnderscoreESU_SU_EEEEENS4_13SM90_TMA_LOADENS4_14ComposedLayoutINS4_7SwizzleILi3ELi4ELi3EEENS4_18smem_ptr_flag_bitsILi8EEENSQ_INS5_IJSG_NSA_ILi128EEEEEENS5_IJS13_SB_EEEEEEEvNS4_8identityESX_S17_vS18_EENS_8epilogue10collective6detail29Sm90TmaWarpSpecializedAdapterINS1B_15DefaultEpilogueIaSJ_SJ_NS1A_6thread17LinearCombinationIaLi1EiiLNS1F_9ScaleType4KindE0ELNS_15FloatRoundStyleE2EaEENS1_15EpilogueDefaultEEEEEvvEEEEvNT_6ParamsE)
        /*053c*/ 	.short	0x0210
        /*053e*/ 	.short	0x0470


	//----- nvinfo : EIATTR_SW_WAR
	.align		4
.L_43:
        /*0540*/ 	.byte	0x04, 0x36
        /*0542*/ 	.short	(.L_45 - .L_44)
.L_44:
        /*0544*/ 	.word	0x00000008
.L_45:


//--------------------- .nv.callgraph             --------------------------
	.section	.nv.callgraph,"",@"SHT_CUDA_CALLGRAPH"
	.align	4
	.sectionentsize	8
	.align		4
        /*0000*/ 	.word	0x00000000
	.align		4
        /*0004*/ 	.word	0xffffffff
	.align		4
        /*0008*/ 	.word	index@(_ZN7cutlass13device_kernelINS_4gemm6kernel13GemmUniversalIN4cute5tupleIJiiiiEEENS1_10collective13CollectiveMmaINS1_34MainloopSm90TmaGmmaWarpSpecializedILi12ENS5_IJNS4_1CILi1EEESB_SB_EEENS1_32KernelTmaWarpSpecializedPingpongEEENS5_IJNSA_ILi64EEENSA_ILi8EEENSA_ILi256EEEEEEaNS5_IJlSB_lEEEaSJ_NS4_8TiledMMAINS4_8MMA_AtomIJNS4_4SM904GMMA25MMA_64x8x32_S32S8S8_SS_TNEEEENS4_6LayoutISC_NS5_IJNSA_ILi0EEESR_SR_EEEEENS5_IJNS4_10UnderscoreESU_SU_EEEEENS4_13SM90_TMA_LOADENS4_14ComposedLayoutINS4_7SwizzleILi3ELi4ELi3EEENS4_18smem_ptr_flag_bitsILi8EEENSQ_INS5_IJSG_NSA_ILi128EEEEEENS5_IJS13_SB_EEEEEEEvNS4_8identityESX_S17_vS18_EENS_8epilogue10collective6detail29Sm90TmaWarpSpecializedAdapterINS1B_15DefaultEpilogueIaSJ_SJ_NS1A_6thread17LinearCombinationIaLi1EiiLNS1F_9ScaleType4KindE0ELNS_15FloatRoundStyleE2EaEENS1_15EpilogueDefaultEEEEEvvEEEEvNT_6ParamsE)
	.align		4
        /*000c*/ 	.word	index@(__assertfail)
	.align		4
        /*0010*/ 	.word	0x00000000
	.align		4
        /*0014*/ 	.word	0xfffffffe
	.align		4
        /*0018*/ 	.word	0x00000000
	.align		4
        /*001c*/ 	.word	0xfffffffd
	.align		4
        /*0020*/ 	.word	0x00000000
	.align		4
        /*0024*/ 	.word	0xfffffffc


//--------------------- .nv.constant4             --------------------------
	.section	.nv.constant4,"a",@progbits
	.align	8
	.align		8
.nv.constant4:
        /*0000*/ 	.dword	__assertfail
	.align		8
        /*0008*/ 	.dword	__unnamed_1
	.align		8
        /*0010*/ 	.dword	_ZN39_INTERNAL_7bc58499_4_k_cu_981955f5_89204cuda3std3__45__cpo5beginE
	.align		8
        /*0018*/ 	.dword	_ZN39_INTERNAL_7bc58499_4_k_cu_981955f5_89204cuda3std3__45__cpo3endE
	.align		8
        /*0020*/ 	.dword	_ZN39_INTERNAL_7bc58499_4_k_cu_981955f5_89204cuda3std3__45__cpo6cbeginE
	.align		8
        /*0028*/ 	.dword	_ZN39_INTERNAL_7bc58499_4_k_cu_981955f5_89204cuda3std3__45__cpo4cendE
	.align		8
        /*0030*/ 	.dword	_ZN39_INTERNAL_7bc58499_4_k_cu_981955f5_89204cuda3std3__441_GLOBAL__N__7bc58499_4_k_cu_981955f5_89206ignoreE
	.align		8
        /*0038*/ 	.dword	_ZN39_INTERNAL_7bc58499_4_k_cu_981955f5_89204cuda3std3__419piecewise_constructE
	.align		8
        /*0040*/ 	.dword	_ZN39_INTERNAL_7bc58499_4_k_cu_981955f5_89204cuda3std3__48in_placeE
	.align		8
        /*0048*/ 	.dword	_ZN39_INTERNAL_7bc58499_4_k_cu_981955f5_89204cuda3std6ranges3__45__cpo4swapE
	.align		8
        /*0050*/ 	.dword	_ZN39_INTERNAL_7bc58499_4_k_cu_981955f5_89204cuda3std6ranges3__45__cpo9iter_moveE
	.align		8
        /*0058*/ 	.dword	_ZN39_INTERNAL_7bc58499_4_k_cu_981955f5_89204cute7productE
	.align		8
        /*0060*/ 	.dword	_ZN39_INTERNAL_7bc58499_4_k_cu_981955f5_89204cute1_E
	.align		8
        /*0068*/ 	.dword	$str$22
	.align		8
        /*0070*/ 	.dword	$str$23


//--------------------- .text._ZN7cutlass13device_kernelINS_4gemm6kernel13GemmUniversalIN4cute5tupleIJiiiiEEENS1_10collective13CollectiveMmaINS1_34MainloopSm90TmaGmmaWarpSpecializedILi12ENS5_IJNS4_1CILi1EEESB_SB_EEENS1_32KernelTmaWarpSpecializedPingpongEEENS5_IJNSA_ILi64EEENSA_ILi8EEENSA_ILi256EEEEEEaNS5_IJlSB_lEEEaSJ_NS4_8TiledMMAINS4_8MMA_AtomIJNS4_4SM904GMMA25MMA_64x8x32_S32S8S8_SS_TNEEEENS4_6LayoutISC_NS5_IJNSA_ILi0EEESR_SR_EEEEENS5_IJNS4_10UnderscoreESU_SU_EEEEENS4_13SM90_TMA_LOADENS4_14ComposedLayoutINS4_7SwizzleILi3ELi4ELi3EEENS4_18smem_ptr_flag_bitsILi8EEENSQ_INS5_IJSG_NSA_ILi128EEEEEENS5_IJS13_SB_EEEEEEEvNS4_8identityESX_S17_vS18_EENS_8epilogue10collective6detail29Sm90TmaWarpSpecializedAdapterINS1B_15DefaultEpilogueIaSJ_SJ_NS1A_6thread17LinearCombinationIaLi1EiiLNS1F_9ScaleType4KindE0ELNS_15FloatRoundStyleE2EaEENS1_15EpilogueDefaultEEEEEvvEEEEvNT_6ParamsE --------------------------
	.section	.text._ZN7cutlass13device_kernelINS_4gemm6kernel13GemmUniversalIN4cute5tupleIJiiiiEEENS1_10collective13CollectiveMmaINS1_34MainloopSm90TmaGmmaWarpSpecializedILi12ENS5_IJNS4_1CILi1EEESB_SB_EEENS1_32KernelTmaWarpSpecializedPingpongEEENS5_IJNSA_ILi64EEENSA_ILi8EEENSA_ILi256EEEEEEaNS5_IJlSB_lEEEaSJ_NS4_8TiledMMAINS4_8MMA_AtomIJNS4_4SM904GMMA25MMA_64x8x32_S32S8S8_SS_TNEEEENS4_6LayoutISC_NS5_IJNSA_ILi0EEESR_SR_EEEEENS5_IJNS4_10UnderscoreESU_SU_EEEEENS4_13SM90_TMA_LOADENS4_14ComposedLayoutINS4_7SwizzleILi3ELi4ELi3EEENS4_18smem_ptr_flag_bitsILi8EEENSQ_INS5_IJSG_NSA_ILi128EEEEEENS5_IJS13_SB_EEEEEEEvNS4_8identityESX_S17_vS18_EENS_8epilogue10collective6detail29Sm90TmaWarpSpecializedAdapterINS1B_15DefaultEpilogueIaSJ_SJ_NS1A_6thread17LinearCombinationIaLi1EiiLNS1F_9ScaleType4KindE0ELNS_15FloatRoundStyleE2EaEENS1_15EpilogueDefaultEEEEEvvEEEEvNT_6ParamsE,"ax",@progbits
	.align	128
.text._ZN7cutlass13device_kernelINS_4gemm6kernel13GemmUniversalIN4cute5tupleIJiiiiEEENS1_10collective13CollectiveMmaINS1_34MainloopSm90TmaGmmaWarpSpecializedILi12ENS5_IJNS4_1CILi1EEESB_SB_EEENS1_32KernelTmaWarpSpecializedPingpongEEENS5_IJNSA_ILi64EEENSA_ILi8EEENSA_ILi256EEEEEEaNS5_IJlSB_lEEEaSJ_NS4_8TiledMMAINS4_8MMA_AtomIJNS4_4SM904GMMA25MMA_64x8x32_S32S8S8_SS_TNEEEENS4_6LayoutISC_NS5_IJNSA_ILi0EEESR_SR_EEEEENS5_IJNS4_10UnderscoreESU_SU_EEEEENS4_13SM90_TMA_LOADENS4_14ComposedLayoutINS4_7SwizzleILi3ELi4ELi3EEENS4_18smem_ptr_flag_bitsILi8EEENSQ_INS5_IJSG_NSA_ILi128EEEEEENS5_IJS13_SB_EEEEEEEvNS4_8identityESX_S17_vS18_EENS_8epilogue10collective6detail29Sm90TmaWarpSpecializedAdapterINS1B_15DefaultEpilogueIaSJ_SJ_NS1A_6thread17LinearCombinationIaLi1EiiLNS1F_9ScaleType4KindE0ELNS_15FloatRoundStyleE2EaEENS1_15EpilogueDefaultEEEEEvvEEEEvNT_6ParamsE:
        .type           _ZN7cutlass13device_kernelINS_4gemm6kernel13GemmUniversalIN4cute5tupleIJiiiiEEENS1_10collective13CollectiveMmaINS1_34MainloopSm90TmaGmmaWarpSpecializedILi12ENS5_IJNS4_1CILi1EEESB_SB_EEENS1_32KernelTmaWarpSpecializedPingpongEEENS5_IJNSA_ILi64EEENSA_ILi8EEENSA_ILi256EEEEEEaNS5_IJlSB_lEEEaSJ_NS4_8TiledMMAINS4_8MMA_AtomIJNS4_4SM904GMMA25MMA_64x8x32_S32S8S8_SS_TNEEEENS4_6LayoutISC_NS5_IJNSA_ILi0EEESR_SR_EEEEENS5_IJNS4_10UnderscoreESU_SU_EEEEENS4_13SM90_TMA_LOADENS4_14ComposedLayoutINS4_7SwizzleILi3ELi4ELi3EEENS4_18smem_ptr_flag_bitsILi8EEENSQ_INS5_IJSG_NSA_ILi128EEEEEENS5_IJS13_SB_EEEEEEEvNS4_8identityESX_S17_vS18_EENS_8epilogue10collective6detail29Sm90TmaWarpSpecializedAdapterINS1B_15DefaultEpilogueIaSJ_SJ_NS1A_6thread17LinearCombinationIaLi1EiiLNS1F_9ScaleType4KindE0ELNS_15FloatRoundStyleE2EaEENS1_15EpilogueDefaultEEEEEvvEEEEvNT_6ParamsE,@function
        .size           _ZN7cutlass13device_kernelINS_4gemm6kernel13GemmUniversalIN4cute5tupleIJiiiiEEENS1_10collective13CollectiveMmaINS1_34MainloopSm90TmaGmmaWarpSpecializedILi12ENS5_IJNS4_1CILi1EEESB_SB_EEENS1_32KernelTmaWarpSpecializedPingpongEEENS5_IJNSA_ILi64EEENSA_ILi8EEENSA_ILi256EEEEEEaNS5_IJlSB_lEEEaSJ_NS4_8TiledMMAINS4_8MMA_AtomIJNS4_4SM904GMMA25MMA_64x8x32_S32S8S8_SS_TNEEEENS4_6LayoutISC_NS5_IJNSA_ILi0EEESR_SR_EEEEENS5_IJNS4_10UnderscoreESU_SU_EEEEENS4_13SM90_TMA_LOADENS4_14ComposedLayoutINS4_7SwizzleILi3ELi4ELi3EEENS4_18smem_ptr_flag_bitsILi8EEENSQ_INS5_IJSG_NSA_ILi128EEEEEENS5_IJS13_SB_EEEEEEEvNS4_8identityESX_S17_vS18_EENS_8epilogue10collective6detail29Sm90TmaWarpSpecializedAdapterINS1B_15DefaultEpilogueIaSJ_SJ_NS1A_6thread17LinearCombinationIaLi1EiiLNS1F_9ScaleType4KindE0ELNS_15FloatRoundStyleE2EaEENS1_15EpilogueDefaultEEEEEvvEEEEvNT_6ParamsE,(.L_x_98 - _ZN7cutlass13device_kernelINS_4gemm6kernel13GemmUniversalIN4cute5tupleIJiiiiEEENS1_10collective13CollectiveMmaINS1_34MainloopSm90TmaGmmaWarpSpecializedILi12ENS5_IJNS4_1CILi1EEESB_SB_EEENS1_32KernelTmaWarpSpecializedPingpongEEENS5_IJNSA_ILi64EEENSA_ILi8EEENSA_ILi256EEEEEEaNS5_IJlSB_lEEEaSJ_NS4_8TiledMMAINS4_8MMA_AtomIJNS4_4SM904GMMA25MMA_64x8x32_S32S8S8_SS_TNEEEENS4_6LayoutISC_NS5_IJNSA_ILi0EEESR_SR_EEEEENS5_IJNS4_10UnderscoreESU_SU_EEEEENS4_13SM90_TMA_LOADENS4_14ComposedLayoutINS4_7SwizzleILi3ELi4ELi3EEENS4_18smem_ptr_flag_bitsILi8EEENSQ_INS5_IJSG_NSA_ILi128EEEEEENS5_IJS13_SB_EEEEEEEvNS4_8identityESX_S17_vS18_EENS_8epilogue10collective6detail29Sm90TmaWarpSpecializedAdapterINS1B_15DefaultEpilogueIaSJ_SJ_NS1A_6thread17LinearCombinationIaLi1EiiLNS1F_9ScaleType4KindE0ELNS_15FloatRoundStyleE2EaEENS1_15EpilogueDefaultEEEEEvvEEEEvNT_6ParamsE)
        .other          _ZN7cutlass13device_kernelINS_4gemm6kernel13GemmUniversalIN4cute5tupleIJiiiiEEENS1_10collective13CollectiveMmaINS1_34MainloopSm90TmaGmmaWarpSpecializedILi12ENS5_IJNS4_1CILi1EEESB_SB_EEENS1_32KernelTmaWarpSpecializedPingpongEEENS5_IJNSA_ILi64EEENSA_ILi8EEENSA_ILi256EEEEEEaNS5_IJlSB_lEEEaSJ_NS4_8TiledMMAINS4_8MMA_AtomIJNS4_4SM904GMMA25MMA_64x8x32_S32S8S8_SS_TNEEEENS4_6LayoutISC_NS5_IJNSA_ILi0EEESR_SR_EEEEENS5_IJNS4_10UnderscoreESU_SU_EEEEENS4_13SM90_TMA_LOADENS4_14ComposedLayoutINS4_7SwizzleILi3ELi4ELi3EEENS4_18smem_ptr_flag_bitsILi8EEENSQ_INS5_IJSG_NSA_ILi128EEEEEENS5_IJS13_SB_EEEEEEEvNS4_8identityESX_S17_vS18_EENS_8epilogue10collective6detail29Sm90TmaWarpSpecializedAdapterINS1B_15DefaultEpilogueIaSJ_SJ_NS1A_6thread17LinearCombinationIaLi1EiiLNS1F_9ScaleType4KindE0ELNS_15FloatRoundStyleE2EaEENS1_15EpilogueDefaultEEEEEvvEEEEvNT_6ParamsE,@"STO_CUDA_ENTRY STV_DEFAULT"
_ZN7cutlass13device_kernelINS_4gemm6kernel13GemmUniversalIN4cute5tupleIJiiiiEEENS1_10collective13CollectiveMmaINS1_34MainloopSm90TmaGmmaWarpSpecializedILi12ENS5_IJNS4_1CILi1EEESB_SB_EEENS1_32KernelTmaWarpSpecializedPingpongEEENS5_IJNSA_ILi64EEENSA_ILi8EEENSA_ILi256EEEEEEaNS5_IJlSB_lEEEaSJ_NS4_8TiledMMAINS4_8MMA_AtomIJNS4_4SM904GMMA25MMA_64x8x32_S32S8S8_SS_TNEEEENS4_6LayoutISC_NS5_IJNSA_ILi0EEESR_SR_EEEEENS5_IJNS4_10UnderscoreESU_SU_EEEEENS4_13SM90_TMA_LOADENS4_14ComposedLayoutINS4_7SwizzleILi3ELi4ELi3EEENS4_18smem_ptr_flag_bitsILi8EEENSQ_INS5_IJSG_NSA_ILi128EEEEEENS5_IJS13_SB_EEEEEEEvNS4_8identityESX_S17_vS18_EENS_8epilogue10collective6detail29Sm90TmaWarpSpecializedAdapterINS1B_15DefaultEpilogueIaSJ_SJ_NS1A_6thread17LinearCombinationIaLi1EiiLNS1F_9ScaleType4KindE0ELNS_15FloatRoundStyleE2EaEENS1_15EpilogueDefaultEEEEEvvEEEEvNT_6ParamsE:
[----:B------:R-:W0:Y:S01]  /*0000*/  LDC R1, c[0x0][0x28] ;  /* 0x00000a00ff017b82 */ /* 0x000e220000000800 */
[----:B------:R-:W1:Y:S01]  /*0010*/  S2R R3, SR_TID.X ;  /* 0x0000000000037919 */ /* 0x000e620000002100 */
[----:B------:R-:W-:Y:S01]  /*0020*/  ELECT P0, URZ, PT ;  /* 0x00000000003f782f */ /* 0x000fe20003800000 */
[----:B------:R-:W-:Y:S01]  /*0030*/  BSSY B0, `(.L_x_0) ;  /* 0x000000f000007945 */ /* 0x000fe20003800000 */
[--C-:B-1----:R-:W-:Y:S02]  /*0040*/  SHF.R.U32.HI R0, RZ, 0x5, R3.reuse ;  /* 0x00000005ff007819 */ /* 0x102fe40000011603 */
[----:B------:R-:W-:-:S03]  /*0050*/  SHF.R.U32.HI R4, RZ, 0x7, R3 ;  /* 0x00000007ff047819 */ /* 0x000fc60000011603 */
[----:B------:R-:W1:Y:S04]  /*0060*/  SHFL.IDX PT, R2, R0, RZ, 0x1f ;  /* 0x00001fff00027589 */ /* 0x000e6800000e0000 */
[----:B------:R2:W3:Y:S01]  /*0070*/  SHFL.IDX PT, R6, R4, RZ, 0x1f ;  /* 0x00001fff04067589 */ /* 0x0004e200000e0000 */
[----:B-1----:R-:W-:-:S13]  /*0080*/  ISETP.NE.OR P0, PT, R2, RZ, !P0 ;  /* 0x000000ff0200720c */ /* 0x002fda0004705670 */
[----:B0-23--:R-:W-:Y:S05]  /*0090*/  @P0 BRA `(.L_x_1) ;  /* 0x0000000000200947 */ /* 0x00dfea0003800000 */
[----:B------:R-:W-:Y:S02]  /*00a0*/  ULDC.64 UR4, c[0x0][0x198] ;  /* 0x0000660000047ab9 */ /* 0x000fe40000000a00 */
[----:B------:R-:W-:Y:S02]  /*00b0*/  UIADD3 UR6, UP0, UR4, 0xf0, URZ ;  /* 0x000000f004067890 */ /* 0x000fe4000ff1e03f */
[----:B------:R-:W-:Y:S02]  /*00c0*/  UIADD3 UR4, UP1, UR4, 0x1f0, URZ ;  /* 0x000001f004047890 */ /* 0x000fe4000ff3e03f */
[----:B------:R-:W-:Y:S02]  /*00d0*/  UIADD3.X UR7, URZ, UR5, URZ, UP0, !UPT ;  /* 0x000000053f077290 */ /* 0x000fe400087fe43f */
[----:B------:R-:W-:-:S07]  /*00e0*/  UIADD3.X UR5, URZ, UR5, URZ, UP1, !UPT ;  /* 0x000000053f057290 */ /* 0x000fce0008ffe43f */
[----:B------:R0:W-:Y:S02]  /*00f0*/  UTMACCTL.PF [UR6] ;  /* 0x00000000060079b9 */ /* 0x0001e40008040000 */
[----:B------:R0:W-:Y:S02]  /*0100*/  UTMACCTL.PF [UR4] ;  /* 0x00000000040079b9 */ /* 0x0001e40008040000 */
[----:B0-----:R-:W-:Y:S01]  /*0110*/  NOP ;  /* 0x0000000000007918 */ /* 0x001fe20000000000 */
.L_x_1:
[----:B------:R-:W-:Y:S05]  /*0120*/  BSYNC B0 ;  /* 0x0000000000007941 */ /* 0x000fea0003800000 */
.L_x_0:
[----:B------:R-:W0:Y:S02]  /*0130*/  SHFL.IDX PT, R5, R0, RZ, 0x1f ;  /* 0x00001fff00057589 */ /* 0x000e2400000e0000 */
[----:B0-----:R-:W-:-:S13]  /*0140*/  ISETP.NE.AND P0, PT, R5, RZ, PT ;  /* 0x000000ff0500720c */ /* 0x001fda0003f05270 */
[----:B------:R-:W-:Y:S05]  /*0150*/  @P0 BRA `(.L_x_2) ;  /* 0x0000000000a40947 */ /* 0x000fea0003800000 */
[----:B------:R-:W-:Y:S01]  /*0160*/  ELECT P0, URZ, PT ;  /* 0x00000000003f782f */ /* 0x000fe20003800000 */
[----:B------:R-:W-:-:S12]  /*0170*/  BSSY B0, `(.L_x_2) ;  /* 0x0000027000007945 */ /* 0x000fd80003800000 */
[----:B------:R-:W-:Y:S05]  /*0180*/  @!P0 BRA `(.L_x_3) ;  /* 0x0000000000948947 */ /* 0x000fea0003800000 */
[----:B------:R-:W0:Y:S01]  /*0190*/  S2UR UR8, SR_CgaCtaId ;  /* 0x00000000000879c3 */ /* 0x000e220000008800 */
[----:B------:R-:W-:Y:S01]  /*01a0*/  UMOV UR4, 0x400 ;  /* 0x0000040000047882 */ /* 0x000fe20000000000 */
[----:B------:R-:W-:Y:S01]  /*01b0*/  UMOV UR5, 0x1 ;  /* 0x0000000100057882 */ /* 0x000fe20000000000 */
[----:B------:R-:W-:Y:S02]  /*01c0*/  UMOV UR6, 0x80 ;  /* 0x0000008000067882 */ /* 0x000fe40000000000 */
[----:B------:R-:W-:-:S04]  /*01d0*/  UIADD3 UR6, -UR6, 0x100000, URZ ;  /* 0x0010000006067890 */ /* 0x000fc8000fffe13f */
[----:B------:R-:W-:Y:S02]  /*01e0*/  USHF.L.U32 UR7, UR6, 0xb, URZ ;  /* 0x0000000b06077899 */ /* 0x000fe4000800063f */
[----:B------:R-:W-:Y:S02]  /*01f0*/  USHF.L.U32 UR6, UR6, 0x1, URZ ;  /* 0x0000000106067899 */ /* 0x000fe4000800063f */
[----:B0-----:R-:W-:Y:S02]  /*0200*/  ULEA UR8, UR8, UR4, 0x18 ;  /* 0x0000000408087291 */ /* 0x001fe4000f8ec03f */
[----:B------:R-:W-:-:S04]  /*0210*/  UIADD3 UR4, -UR5, 0x100000, URZ ;  /* 0x0010000005047890 */ /* 0x000fc8000fffe13f */
[----:B------:R-:W-:Y:S02]  /*0220*/  USHF.L.U32 UR5, UR4, 0xb, URZ ;  /* 0x0000000b04057899 */ /* 0x000fe4000800063f */
[----:B------:R-:W-:Y:S01]  /*0230*/  USHF.L.U32 UR4, UR4, 0x1, URZ ;  /* 0x0000000104047899 */ /* 0x000fe2000800063f */
[----:B------:R-:W0:Y:S11]  /*0240*/  FENCE.VIEW.ASYNC.S ;  /* 0x00000000000073c6 */ /* 0x000e360000000000 */
[----:B0-----:R0:W1:Y:S01]  /*0250*/  SYNCS.EXCH.64 URZ, [UR8], UR4 ;  /* 0x00000004083f75b2 */ /* 0x0010620008000100 */
[----:B------:R0:W2:Y:S01]  /*0260*/  SYNCS.EXCH.64 URZ, [UR8+0x60], UR6 ;  /* 0x00006006083f75b2 */ /* 0x0000a20008000100 */
[----:B------:R0:W3:Y:S01]  /*0270*/  SYNCS.EXCH.64 URZ, [UR8+0x8], UR4 ;  /* 0x00000804083f75b2 */ /* 0x0000e20008000100 */
[----:B------:R0:W4:Y:S01]  /*0280*/  SYNCS.EXCH.64 URZ, [UR8+0x68], UR6 ;  /* 0x00006806083f75b2 */ /* 0x0001220008000100 */
[----:B------:R0:W0:Y:S01]  /*0290*/  SYNCS.EXCH.64 URZ, [UR8+0x10], UR4 ;  /* 0x00001004083f75b2 */ /* 0x0000220008000100 */
        /* <DEDUP_REMOVED lines=19> */
[----:B-1----:R-:W-:Y:S01]  /*03d0*/  NOP ;  /* 0x0000000000007918 */ /* 0x002fe20000000000 */
.L_x_3:
[----:B0-----:R-:W-:Y:S05]  /*03e0*/  BSYNC B0 ;  /* 0x0000000000007941 */ /* 0x001fea0003800000 */
.L_x_2:
[----:B------:R-:W0:Y:S01]  /*03f0*/  SHFL.IDX PT, R7, R0, RZ, 0x1f ;  /* 0x00001fff00077589 */ /* 0x000e2200000e0000 */
[----:B------:R-:W-:Y:S01]  /*0400*/  ELECT P0, URZ, PT ;  /* 0x00000000003f782f */ /* 0x000fe20003800000 */
[----:B------:R-:W-:Y:S01]  /*0410*/  NOP ;  /* 0x0000000000007918 */ /* 0x000fe20000000000 */
[----:B------:R-:W-:Y:S01]  /*0420*/  ELECT P1, URZ, PT ;  /* 0x00000000003f782f */ /* 0x000fe20003820000 */
[----:B------:R-:W1:Y:S01]  /*0430*/  SHFL.IDX PT, R5, R0, RZ, 0x1f ;  /* 0x00001fff00057589 */ /* 0x000e6200000e0000 */
[----:B------:R-:W-:Y:S01]  /*0440*/  UMOV UR4, 0x20 ;  /* 0x0000002000047882 */ /* 0x000fe20000000000 */
[----:B------:R-:W-:Y:S01]  /*0450*/  UMOV UR11, 0x80 ;  /* 0x00000080000b7882 */ /* 0x000fe20000000000 */
[----:B------:R-:W-:Y:S01]  /*0460*/  NOP ;  /* 0x0000000000007918 */ /* 0x000fe20000000000 */
[----:B------:R-:W5:Y:S01]  /*0470*/  SHFL.IDX PT, R4, R4, RZ, 0x1f ;  /* 0x00001fff04047589 */ /* 0x000f6200000e0000 */
[C---:B------:R-:W-:Y:S01]  /*0480*/  VIADD R33, R6.reuse, 0xffffffff ;  /* 0xffffffff06217836 */ /* 0x040fe20000000000 */
[----:B------:R-:W-:Y:S01]  /*0490*/  ULDC.64 UR50, c[0x0][0x208] ;  /* 0x0000820000327ab9 */ /* 0x000fe20000000a00 */
[----:B------:R-:W-:-:S03]  /*04a0*/  ISETP.NE.AND P2, PT, R6, RZ, PT ;  /* 0x000000ff0600720c */ /* 0x000fc60003f45270 */
[----:B------:R-:W-:Y:S02]  /*04b0*/  ISETP.GE.U32.AND P3, PT, R33, 0x2, PT ;  /* 0x000000022100780c */ /* 0x000fe40003f66070 */
[----:B0-----:R-:W-:Y:S02]  /*04c0*/  ISETP.NE.OR P0, PT, R7, RZ, !P0 ;  /* 0x000000ff0700720c */ /* 0x001fe40004705670 */
[----:B-1----:R-:W-:Y:S02]  /*04d0*/  ISETP.NE.OR P1, PT, R5, RZ, !P1 ;  /* 0x000000ff0500720c */ /* 0x002fe40004f25670 */
[----:B------:R-:W-:Y:S02]  /*04e0*/  SHF.R.S32.HI R5, RZ, 0x1f, R2 ;  /* 0x0000001fff057819 */ /* 0x000fe40000011402 */
[----:B-----5:R-:W-:Y:S02]  /*04f0*/  R2UR UR45, R4 ;  /* 0x00000000042d72ca */ /* 0x020fe400000e0000 */
[----:B------:R-:W-:-:S05]  /*0500*/  LEA.HI R5, R5, R2, RZ, 0x2 ;  /* 0x0000000205057211 */ /* 0x000fca00078f10ff */
[----:B------:R-:W-:Y:S01]  /*0510*/  VOTEU.ALL UP0, P0 ;  /* 0x00000000003f7886 */ /* 0x000fe20000000000 */
[----:B------:R-:W-:Y:S01]  /*0520*/  LOP3.LUT R5, R5, 0xfffffffc, RZ, 0xc0, !PT ;  /* 0xfffffffc05057812 */ /* 0x000fe200078ec0ff */
[----:B------:R-:W-:-:S03]  /*0530*/  VOTEU.ALL UP1, P1 ;  /* 0x00000000003f7886 */ /* 0x000fc60000820000 */
[----:B------:R-:W0:Y:S01]  /*0540*/  @!UP0 S2UR UR7, SR_CgaCtaId ;  /* 0x00000000000789c3 */ /* 0x000e220000008800 */
[----:B------:R-:W-:Y:S01]  /*0550*/  @!UP0 UMOV UR6, 0x400 ;  /* 0x0000040000068882 */ /* 0x000fe20000000000 */
[----:B------:R-:W-:-:S04]  /*0560*/  @!UP0 UIADD3 UR4, -UR4, 0x100000, URZ ;  /* 0x0010000004048890 */ /* 0x000fc8000fffe13f */
[----:B------:R-:W-:Y:S02]  /*0570*/  @!UP0 USHF.L.U32 UR5, UR4, 0xb, URZ ;  /* 0x0000000b04058899 */ /* 0x000fe4000800063f */
[----:B------:R-:W-:Y:S01]  /*0580*/  @!UP0 USHF.L.U32 UR4, UR4, 0x1, URZ ;  /* 0x0000000104048899 */ /* 0x000fe2000800063f */
[----:B------:R-:W-:Y:S01]  /*0590*/  IMAD.IADD R0, R2, 0x1, -R5 ;  /* 0x0000000102007824 */ /* 0x000fe200078e0a05 */
[----:B------:R-:W-:Y:S01]  /*05a0*/  @!UP1 UMOV UR9, 0x400 ;  /* 0x0000040000099882 */ /* 0x000fe20000000000 */
[----:B------:R-:W-:Y:S01]  /*05b0*/  VOTEU.ALL UP2, P1 ;  /* 0x00000000003f7886 */ /* 0x000fe20000840000 */
[----:B------:R-:W-:Y:S01]  /*05c0*/  VOTEU.ALL UP3, P1 ;  /* 0x00000000003f7886 */ /* 0x000fe20000860000 */
[----:B------:R-:W-:Y:S01]  /*05d0*/  VOTEU.ALL UP4, P1 ;  /* 0x00000000003f7886 */ /* 0x000fe20000880000 */
[----:B------:R-:W1:Y:S01]  /*05e0*/  @!UP1 S2UR UR10, SR_CgaCtaId ;  /* 0x00000000000a99c3 */ /* 0x000e620000008800 */
[----:B------:R-:W-:Y:S01]  /*05f0*/  VOTEU.ALL UP5, P1 ;  /* 0x00000000003f7886 */ /* 0x000fe200008a0000 */
[----:B------:R-:W-:-:S04]  /*0600*/  SHF.R.S32.HI R2, RZ, 0x1f, R3 ;  /* 0x0000001fff027819 */ /* 0x000fc80000011403 */
[----:B------:R-:W-:-:S04]  /*0610*/  LEA.HI R2, R2, R3, RZ, 0x7 ;  /* 0x0000000302027211 */ /* 0x000fc800078f38ff */
[----:B------:R-:W-:-:S05]  /*0620*/  LOP3.LUT R2, R2, 0xffffff80, RZ, 0xc0, !PT ;  /* 0xffffff8002027812 */ /* 0x000fca00078ec0ff */
[----:B------:R-:W-:Y:S01]  /*0630*/  IMAD.IADD R2, R3, 0x1, -R2 ;  /* 0x0000000103027824 */ /* 0x000fe200078e0a02 */
[----:B0-----:R-:W-:Y:S02]  /*0640*/  @!UP0 ULEA UR8, UR7, UR6, 0x18 ;  /* 0x0000000607088291 */ /* 0x001fe4000f8ec03f */
[----:B------:R-:W-:-:S04]  /*0650*/  @!UP1 UIADD3 UR6, -UR11, 0x100000, URZ ;  /* 0x001000000b069890 */ /* 0x000fc8000fffe13f */
[----:B------:R-:W-:Y:S02]  /*0660*/  @!UP1 USHF.L.U32 UR7, UR6, 0xb, URZ ;  /* 0x0000000b06079899 */ /* 0x000fe4000800063f */
[----:B------:R-:W-:Y:S01]  /*0670*/  @!UP1 USHF.L.U32 UR6, UR6, 0x1, URZ ;  /* 0x0000000106069899 */ /* 0x000fe2000800063f */
[----:B------:R-:W-:Y:S01]  /*0680*/  VOTEU.ALL UP0, P0 ;  /* 0x00000000003f7886 */ /* 0x000fe20000000000 */
[----:B-1----:R-:W-:Y:S01]  /*0690*/  @!UP1 ULEA UR9, UR10, UR9, 0x18 ;  /* 0x000000090a099291 */ /* 0x002fe2000f8ec03f */
[----:B------:R-:W-:Y:S02]  /*06a0*/  VOTEU.ALL UP1, P0 ;  /* 0x00000000003f7886 */ /* 0x000fe40000020000 */
[----:B------:R-:W-:Y:S01]  /*06b0*/  ULDC.64 UR10, c[0x0][0x598] ;  /* 0x00016600000a7ab9 */ /* 0x000fe20000000a00 */
[----:B------:R-:W-:Y:S01]  /*06c0*/  ISETP.NE.AND P0, PT, R0, 0x3, PT ;  /* 0x000000030000780c */ /* 0x000fe20003f05270 */
[----:B------:R-:W0:Y:S02]  /*06d0*/  FENCE.VIEW.ASYNC.S ;  /* 0x00000000000073c6 */ /* 0x000e240000000000 */
[----:B0-----:R0:W2:Y:S01]  /*06e0*/  @!UP0 SYNCS.EXCH.64 URZ, [UR8+0xf0], UR4 ;  /* 0x0000f004083f85b2 */ /* 0x0010a20008000100 */
[----:B------:R-:W-:-:S02]  /*06f0*/  ISETP.NE.U32.AND P1, PT, RZ, UR10, PT ;  /* 0x0000000aff007c0c */ /* 0x000fc4000bf25070 */
[----:B------:R-:W-:Y:S02]  /*0700*/  ISETP.EQ.OR P0, PT, R0, RZ, !P0 ;  /* 0x000000ff0000720c */ /* 0x000fe40004702670 */
[----:B------:R-:W-:Y:S02]  /*0710*/  ISETP.NE.AND.EX P1, PT, RZ, UR11, PT, P1 ;  /* 0x0000000bff007c0c */ /* 0x000fe4000bf25310 */
[----:B------:R-:W-:-:S04]  /*0720*/  ISETP.EQ.AND P0, PT, R6, RZ, P0 ;  /* 0x000000ff0600720c */ /* 0x000fc80000702270 */
[----:B------:R-:W-:-:S04]  /*0730*/  SEL R16, RZ, 0x1, !P0 ;  /* 0x00000001ff107807 */ /* 0x000fc80004000000 */
[----:B------:R-:W-:Y:S01]  /*0740*/  SEL R16, R16, 0x2, P3 ;  /* 0x0000000210107807 */ /* 0x000fe20001800000 */
[----:B------:R0:W2:Y:S01]  /*0750*/  @!UP1 SYNCS.EXCH.64 URZ, [UR8+0xf8], UR4 ;  /* 0x0000f804083f95b2 */ /* 0x0000a20008000100 */
[----:B------:R-:W-:Y:S01]  /*0760*/  NOP ;  /* 0x0000000000007918 */ /* 0x000fe20000000000 */
[----:B------:R0:W2:Y:S01]  /*0770*/  @!UP2 SYNCS.EXCH.64 URZ, [UR9+0xd0], UR6 ;  /* 0x0000d006093fa5b2 */ /* 0x0000a20008000100 */
[----:B------:R0:W2:Y:S01]  /*0780*/  @!UP3 SYNCS.EXCH.64 URZ, [UR9+0xd8], UR6 ;  /* 0x0000d806093fb5b2 */ /* 0x0000a20008000100 */
[----:B------:R0:W2:Y:S01]  /*0790*/  @!UP4 SYNCS.EXCH.64 URZ, [UR9+0xe0], UR6 ;  /* 0x0000e006093fc5b2 */ /* 0x0000a20008000100 */
[----:B------:R0:W2:Y:S01]  /*07a0*/  @!UP5 SYNCS.EXCH.64 URZ, [UR9+0xe8], UR6 ;  /* 0x0000e806093fd5b2 */ /* 0x0000a20008000100 */
[----:B------:R-:W-:Y:S01]  /*07b0*/  NOP ;  /* 0x0000000000007918 */ /* 0x000fe20000000000 */
[----:B--234-:R-:W-:Y:S06]  /*07c0*/  BAR.SYNC.DEFER_BLOCKING 0x0 ;  /* 0x0000000000007b1d */ /* 0x01cfec0000010000 */
[----:B0-----:R-:W-:Y:S05]  /*07d0*/  @!P1 BRA `(.L_x_4) ;  /* 0x00000000001c9947 */ /* 0x001fea0003800000 */
[----:B------:R-:W0:Y:S02]  /*07e0*/  LDC.64 R4, c[0x0][0x598] ;  /* 0x00016600ff047b82 */ /* 0x000e240000000a00 */
[----:B0-----:R-:W2:Y:S02]  /*07f0*/  LDG.E.64 R4, desc[UR50][R4.64] ;  /* 0x0000003204047981 */ /* 0x001ea4000c1e1b00 */
[----:B--2---:R-:W-:-:S04]  /*0800*/  ISETP.NE.U32.AND P0, PT, R4, RZ, PT ;  /* 0x000000ff0400720c */ /* 0x004fc80003f05070 */
[----:B------:R-:W-:-:S13]  /*0810*/  ISETP.NE.AND.EX P0, PT, R5, RZ, PT, P0 ;  /* 0x000000ff0500720c */ /* 0x000fda0003f05300 */
[----:B------:R-:W-:Y:S05]  /*0820*/  @!P0 BRA `(.L_x_4) ;  /* 0x0000000000088947 */ /* 0x000fea0003800000 */
[----:B------:R1:W5:Y:S01]  /*0830*/  LD.E R26, desc[UR50][R4.64] ;  /* 0x00000032041a7980 */ /* 0x000362000c101900 */
[----:B------:R-:W-:Y:S05]  /*0840*/  BRA `(.L_x_5) ;  /* 0x0000000000247947 */ /* 0x000fea0003800000 */
.L_x_4:
[----:B------:R-:W-:Y:S02]  /*0850*/  ULDC.64 UR4, c[0x0][0x588] ;  /* 0x0001620000047ab9 */ /* 0x000fe40000000a00 */
[----:B------:R-:W-:-:S04]  /*0860*/  ISETP.NE.U32.AND P0, PT, RZ, UR4, PT ;  /* 0x00000004ff007c0c */ /* 0x000fc8000bf05070 */
[----:B------:R-:W-:-:S13]  /*0870*/  ISETP.NE.AND.EX P0, PT, RZ, UR5, PT, P0 ;  /* 0x00000005ff007c0c */ /* 0x000fda000bf05300 */
[----:B------:R-:W-:Y:S05]  /*0880*/  @!P0 BRA `(.L_x_6) ;  /* 0x00000000000c8947 */ /* 0x000fea0003800000 */
[----:B------:R-:W0:Y:S02]  /*0890*/  LDC.64 R26, c[0x0][0x588] ;  /* 0x00016200ff1a7b82 */ /* 0x000e240000000a00 */
[----:B0-----:R0:W5:Y:S01]  /*08a0*/  LDG.E R26, desc[UR50][R26.64] ;  /* 0x000000321a1a7981 */ /* 0x001162000c1e1900 */
[----:B------:R-:W-:Y:S05]  /*08b0*/  BRA `(.L_x_5) ;  /* 0x0000000000087947 */ /* 0x000fea0003800000 */
.L_x_6:
[----:B------:R-:W-:Y:S02]  /*08c0*/  ULDC UR4, c[0x0][0x580] ;  /* 0x0001600000047ab9 */ /* 0x000fe40000000800 */
[----:B------:R-:W-:-:S07]  /*08d0*/  IMAD.U32 R26, RZ, RZ, UR4 ;  /* 0x00000004ff1a7e24 */ /* 0x000fce000f8e00ff */
.L_x_5:
[----:B------:R-:W-:Y:S02]  /*08e0*/  ULDC.64 UR4, c[0x0][0x5a0] ;  /* 0x0001680000047ab9 */ /* 0x000fe40000000a00 */
[----:B------:R-:W-:-:S04]  /*08f0*/  ISETP.NE.U32.AND P0, PT, RZ, UR4, PT ;  /* 0x00000004ff007c0c */ /* 0x000fc8000bf05070 */
[----:B------:R-:W-:-:S13]  /*0900*/  ISETP.NE.AND.EX P0, PT, RZ, UR5, PT, P0 ;  /* 0x00000005ff007c0c */ /* 0x000fda000bf05300 */
[----:B------:R-:W-:Y:S05]  /*0910*/  @!P0 BRA `(.L_x_7) ;  /* 0x00000000001c8947 */ /* 0x000fea0003800000 */
[----:B-1----:R-:W1:Y:S02]  /*0920*/  LDC.64 R4, c[0x0][0x5a0] ;  /* 0x00016800ff047b82 */ /* 0x002e640000000a00 */
[----:B-1----:R-:W2:Y:S02]  /*0930*/  LDG.E.64 R4, desc[UR50][R4.64] ;  /* 0x0000003204047981 */ /* 0x002ea4000c1e1b00 */
[----:B--2---:R-:W-:-:S04]  /*0940*/  ISETP.NE.U32.AND P0, PT, R4, RZ, PT ;  /* 0x000000ff0400720c */ /* 0x004fc80003f05070 */
[----:B------:R-:W-:-:S13]  /*0950*/  ISETP.NE.AND.EX P0, PT, R5, RZ, PT, P0 ;  /* 0x000000ff0500720c */ /* 0x000fda0003f05300 */
[----:B------:R-:W-:Y:S05]  /*0960*/  @!P0 BRA `(.L_x_7) ;  /* 0x0000000000088947 */ /* 0x000fea0003800000 */
[----:B0-----:R2:W5:Y:S01]  /*0970*/  LD.E R27, desc[UR50][R4.64] ;  /* 0x00000032041b7980 */ /* 0x001562000c101900 */
[----:B------:R-:W-:Y:S05]  /*0980*/  BRA `(.L_x_8) ;  /* 0x0000000000247947 */ /* 0x000fea0003800000 */
.L_x_7:
[----:B------:R-:W-:Y:S02]  /*0990*/  ULDC.64 UR4, c[0x0][0x590] ;  /* 0x0001640000047ab9 */ /* 0x000fe40000000a00 */
[----:B------:R-:W-:-:S04]  /*09a0*/  ISETP.NE.U32.AND P0, PT, RZ, UR4, PT ;  /* 0x00000004ff007c0c */ /* 0x000fc8000bf05070 */
[----:B------:R-:W-:-:S13]  /*09b0*/  ISETP.NE.AND.EX P0, PT, RZ, UR5, PT, P0 ;  /* 0x00000005ff007c0c */ /* 0x000fda000bf05300 */
[----:B------:R-:W-:Y:S05]  /*09c0*/  @!P0 BRA `(.L_x_9) ;  /* 0x00000000000c8947 */ /* 0x000fea0003800000 */
[----:B-1----:R-:W0:Y:S02]  /*09d0*/  LDC.64 R4, c[0x0][0x590] ;  /* 0x00016400ff047b82 */ /* 0x002e240000000a00 */
[----:B0-----:R0:W5:Y:S01]  /*09e0*/  LDG.E R27, desc[UR50][R4.64] ;  /* 0x00000032041b7981 */ /* 0x001162000c1e1900 */
[----:B------:R-:W-:Y:S05]  /*09f0*/  BRA `(.L_x_8) ;  /* 0x0000000000087947 */ /* 0x000fea0003800000 */
.L_x_9:
[----:B------:R-:W-:Y:S02]  /*0a00*/  ULDC UR4, c[0x0][0x584] ;  /* 0x0001610000047ab9 */ /* 0x000fe40000000800 */
[----:B0-----:R-:W-:-:S07]  /*0a10*/  IMAD.U32 R27, RZ, RZ, UR4 ;  /* 0x00000004ff1b7e24 */ /* 0x001fce000f8e00ff */
.L_x_8:
[----:B------:R-:W3:Y:S01]  /*0a20*/  LDC R19, c[0x0][0x65c] ;  /* 0x00019700ff137b82 */ /* 0x000ee20000000800 */
[----:B------:R-:W4:Y:S01]  /*0a30*/  S2R R13, SR_CTAID.Y ;  /* 0x00000000000d7919 */ /* 0x000f220000002600 */
[----:B------:R-:W-:Y:S01]  /*0a40*/  ULDC UR4, c[0x0][0x28c] ;  /* 0x0000a30000047ab9 */ /* 0x000fe20000000800 */
[----:B------:R-:W-:Y:S01]  /*0a50*/  ISETP.NE.AND P0, PT, R6, 0x2, PT ;  /* 0x000000020600780c */ /* 0x000fe20003f05270 */
[----:B------:R-:W-:Y:S01]  /*0a60*/  UIADD3 UR4, UR4, 0xff, URZ ;  /* 0x000000ff04047890 */ /* 0x000fe2000fffe03f */
[----:B012---:R-:W0:Y:S01]  /*0a70*/  S2R R4, SR_CTAID.X ;  /* 0x0000000000047919 */ /* 0x007e220000002500 */
[----:B------:R-:W-:Y:S01]  /*0a80*/  UMOV UR36, URZ ;  /* 0x0000003f00247c82 */ /* 0x000fe20008000000 */
[----:B------:R-:W-:Y:S01]  /*0a90*/  UMOV UR37, URZ ;  /* 0x0000003f00257c82 */ /* 0x000fe20008000000 */
[----:B------:R-:W-:Y:S01]  /*0aa0*/  USHF.R.S32.HI UR5, URZ, 0x1f, UR4 ;  /* 0x0000001f3f057899 */ /* 0x000fe20008011404 */
[----:B------:R-:W-:-:S03]  /*0ab0*/  ULDC.64 UR6, c[0x0][0x650] ;  /* 0x0001940000067ab9 */ /* 0x000fc60000000a00 */
[----:B------:R-:W-:-:S04]  /*0ac0*/  ULEA.HI UR5, UR5, UR4, URZ, 0x8 ;  /* 0x0000000405057291 */ /* 0x000fc8000f8f403f */
[----:B------:R-:W-:Y:S01]  /*0ad0*/  USHF.R.S32.HI UR40, URZ, 0x8, UR5 ;  /* 0x000000083f287899 */ /* 0x000fe20008011405 */
[----:B---3--:R-:W-:-:S04]  /*0ae0*/  ISETP.NE.AND P1, PT, R19, 0x1, PT ;  /* 0x000000011300780c */ /* 0x008fc80003f25270 */
[----:B------:R-:W-:Y:S01]  /*0af0*/  P2R R5, PR, RZ, 0x2 ;  /* 0x00000002ff057803 */ /* 0x000fe20000000000 */
[----:B------:R-:W-:-:S08]  /*0b00*/  IMAD.MOV.U32 R5, RZ, RZ, RZ ;  /* 0x000000ffff057224 */ /* 0x000fd000078e00ff */
[----:B------:R-:W0:Y:S01]  /*0b10*/  @P1 LDC R9, c[0x0][0x10] ;  /* 0x00000400ff091b82 */ /* 0x000e220000000800 */
[----:B----4-:R-:W-:Y:S02]  /*0b20*/  @P1 IMAD.MOV.U32 R6, RZ, RZ, R13 ;  /* 0x000000ffff061224 */ /* 0x010fe400078e000d */
[----:B------:R-:W-:Y:S02]  /*0b30*/  @P1 IMAD.MOV.U32 R7, RZ, RZ, RZ ;  /* 0x000000ffff071224 */ /* 0x000fe400078e00ff */
[----:B------:R-:W-:-:S03]  /*0b40*/  @P1 IMAD.MOV.U32 R17, RZ, RZ, RZ ;  /* 0x000000ffff111224 */ /* 0x000fc600078e00ff */
[----:B------:R-:W1:Y:S01]  /*0b50*/  @!P1 LDC R11, c[0x0][0xc] ;  /* 0x00000300ff0b9b82 */ /* 0x000e620000000800 */
[----:B------:R-:W-:Y:S01]  /*0b60*/  ULDC UR38, c[0x0][0xc] ;  /* 0x0000030000267ab9 */ /* 0x000fe20000000800 */
[----:B------:R-:W-:Y:S02]  /*0b70*/  ULDC UR39, c[0x0][0x10] ;  /* 0x0000040000277ab9 */ /* 0x000fe40000000800 */
[----:B------:R-:W-:-:S04]  /*0b80*/  UIMAD.WIDE.U32 UR38, UR38, UR39, URZ ;  /* 0x00000027262672a5 */ /* 0x000fc8000f8e003f */
[----:B------:R-:W2:Y:S01]  /*0b90*/  LDC R25, c[0x0][0x14] ;  /* 0x00000500ff197b82 */ /* 0x000ea20000000800 */
[----:B0-----:R-:W-:-:S04]  /*0ba0*/  @P1 IMAD.WIDE.U32 R8, R4, R9, R6 ;  /* 0x0000000904081225 */ /* 0x001fc800078e0006 */
[----:B------:R-:W-:Y:S02]  /*0bb0*/  @P1 IMAD.IADD R17, R9, 0x1, R17 ;  /* 0x0000000109111824 */ /* 0x000fe400078e0211 */
[----:B------:R-:W-:Y:S02]  /*0bc0*/  @P1 IMAD.MOV.U32 R18, RZ, RZ, R8 ;  /* 0x000000ffff121224 */ /* 0x000fe400078e0008 */
[----:B-1----:R-:W-:-:S04]  /*0bd0*/  @!P1 IMAD.WIDE.U32 R6, R11, R13, R4 ;  /* 0x0000000d0b069225 */ /* 0x002fc800078e0004 */
[----:B------:R-:W-:Y:S02]  /*0be0*/  @!P1 IMAD.MOV.U32 R18, RZ, RZ, R6 ;  /* 0x000000ffff129224 */ /* 0x000fe400078e0006 */
[----:B------:R-:W-:Y:S01]  /*0bf0*/  @!P1 IMAD.MOV.U32 R17, RZ, RZ, R7 ;  /* 0x000000ffff119224 */ /* 0x000fe200078e0007 */
[----:B------:R-:W-:Y:S06]  /*0c00*/  @P0 BRA `(.L_x_10) ;  /* 0x0000000000300947 */ /* 0x000fec0003800000 */
[----:B------:R-:W-:Y:S01]  /*0c10*/  UISETP.GE.U32.AND UP0, UPT, UR40, 0xc, UPT ;  /* 0x0000000c2800788c */ /* 0x000fe2000bf06070 */
[----:B------:R-:W-:Y:S01]  /*0c20*/  IMAD.MOV.U32 R6, RZ, RZ, R18 ;  /* 0x000000ffff067224 */ /* 0x000fe200078e0012 */
[----:B------:R-:W-:Y:S01]  /*0c30*/  UIMAD.WIDE.U32 UR4, UR40, -0x55555555, URZ ;  /* 0xaaaaaaab280478a5 */ /* 0x000fe2000f8e003f */
[----:B------:R-:W-:Y:S01]  /*0c40*/  IMAD.MOV.U32 R7, RZ, RZ, R17 ;  /* 0x000000ffff077224 */ /* 0x000fe200078e0011 */
[----:B------:R-:W-:Y:S01]  /*0c50*/  UMOV UR37, URZ ;  /* 0x0000003f00257c82 */ /* 0x000fe20008000000 */
[C---:B--2---:R-:W-:Y:S01]  /*0c60*/  IMAD R17, R25.reuse, UR39, RZ ;  /* 0x0000002719117c24 */ /* 0x044fe2000f8e02ff */
[----:B------:R-:W-:Y:S01]  /*0c70*/  USHF.R.U32.HI UR4, URZ, 0x3, UR5 ;  /* 0x000000033f047899 */ /* 0x000fe20008011605 */
[----:B------:R-:W-:-:S03]  /*0c80*/  IMAD.WIDE.U32 R6, R25, UR38, R6 ;  /* 0x0000002619067c25 */ /* 0x000fc6000f8e0006 */
[----:B------:R-:W-:Y:S01]  /*0c90*/  UIMAD UR36, UR4, -0xc, UR40 ;  /* 0xfffffff4042478a4 */ /* 0x000fe2000f8e0228 */
[----:B------:R-:W-:Y:S01]  /*0ca0*/  IMAD.IADD R17, R7, 0x1, R17 ;  /* 0x0000000107117824 */ /* 0x000fe200078e0211 */
[----:B------:R-:W-:Y:S01]  /*0cb0*/  @UP0 ULOP3.LUT UR37, UR4, 0x1, URZ, 0xc0, !UPT ;  /* 0x0000000104250892 */ /* 0x000fe2000f8ec03f */
[----:B------:R-:W-:-:S11]  /*0cc0*/  IMAD.MOV.U32 R18, RZ, RZ, R6 ;  /* 0x000000ffff127224 */ /* 0x000fd600078e0006 */
.L_x_10:
[----:B------:R-:W-:Y:S01]  /*0cd0*/  ISETP.GE.U32.AND P0, PT, R18, UR6, PT ;  /* 0x0000000612007c0c */ /* 0x000fe2000bf06070 */
[----:B------:R-:W-:Y:S01]  /*0ce0*/  IMAD.MOV.U32 R22, RZ, RZ, -0x1 ;  /* 0xffffffffff167424 */ /* 0x000fe200078e00ff */
[----:B------:R-:W-:Y:S01]  /*0cf0*/  PRMT R6, RZ, 0x7610, R6 ;  /* 0x00007610ff067816 */ /* 0x000fe20000000006 */
[----:B------:R-:W-:Y:S01]  /*0d00*/  IMAD.MOV.U32 R23, RZ, RZ, -0x1 ;  /* 0xffffffffff177424 */ /* 0x000fe200078e00ff */
[----:B------:R-:W-:Y:S01]  /*0d10*/  ISETP.GE.U32.AND.EX P0, PT, R17, UR7, PT, P0 ;  /* 0x0000000711007c0c */ /* 0x000fe2000bf06100 */
[----:B------:R-:W-:-:S12]  /*0d20*/  IMAD.MOV.U32 R24, RZ, RZ, -0x1 ;  /* 0xffffffffff187424 */ /* 0x000fd800078e00ff */
[----:B------:R-:W-:Y:S05]  /*0d30*/  @P0 BRA `(.L_x_11) ;  /* 0x0000000400600947 */ /* 0x000fea0003800000 */
[----:B------:R-:W0:Y:S01]  /*0d40*/  LDC.64 R20, c[0x0][0x628] ;  /* 0x00018a00ff147b82 */ /* 0x000e220000000a00 */
[----:B------:R-:W-:Y:S02]  /*0d50*/  IMAD.MOV.U32 R6, RZ, RZ, R18 ;  /* 0x000000ffff067224 */ /* 0x000fe400078e0012 */
[----:B------:R-:W-:-:S05]  /*0d60*/  IMAD.MOV.U32 R7, RZ, RZ, R17 ;  /* 0x000000ffff077224 */ /* 0x000fca00078e0011 */
[----:B------:R-:W1:Y:S08]  /*0d70*/  LDC R12, c[0x0][0x630] ;  /* 0x00018c00ff0c7b82 */ /* 0x000e700000000800 */
[----:B------:R-:W3:Y:S01]  /*0d80*/  LDC.64 R22, c[0x0][0x620] ;  /* 0x00018800ff167b82 */ /* 0x000ee20000000a00 */
[----:B0-----:R-:W-:-:S04]  /*0d90*/  ISETP.NE.U32.AND P0, PT, R20, RZ, PT ;  /* 0x000000ff1400720c */ /* 0x001fc80003f05070 */
[----:B------:R-:W-:-:S13]  /*0da0*/  ISETP.NE.AND.EX P0, PT, R21, RZ, PT, P0 ;  /* 0x000000ff1500720c */ /* 0x000fda0003f05300 */
[----:B-1-3--:R-:W-:Y:S05]  /*0db0*/  @!P0 BRA `(.L_x_12) ;  /* 0x0000000000288947 */ /* 0x00afea0003800000 */
[----:B------:R-:W0:Y:S02]  /*0dc0*/  LDC R11, c[0x0][0x634] ;  /* 0x00018d00ff0b7b82 */ /* 0x000e240000000800 */
[----:B0-----:R-:W-:-:S05]  /*0dd0*/  IADD3 R11, P0, R18, R11, RZ ;  /* 0x0000000b120b7210 */ /* 0x001fca0007f1e0ff */
[----:B------:R-:W-:-:S04]  /*0de0*/  IMAD.X R15, RZ, RZ, R17, P0 ;  /* 0x000000ffff0f7224 */ /* 0x000fc800000e0611 */
[----:B------:R-:W-:-:S04]  /*0df0*/  IMAD.WIDE.U32 R6, R15, R20, RZ ;  /* 0x000000140f067225 */ /* 0x000fc800078e00ff */
[----:B------:R-:W-:-:S04]  /*0e00*/  IMAD.WIDE.U32 R8, P0, R11, R21, R6 ;  /* 0x000000150b087225 */ /* 0x000fc80007800006 */
[----:B------:R-:W-:-:S04]  /*0e10*/  IMAD.WIDE.U32 R6, R11, R20, RZ ;  /* 0x000000140b067225 */ /* 0x000fc800078e00ff */
[----:B------:R-:W-:Y:S01]  /*0e20*/  IMAD.X R11, RZ, RZ, RZ, P0 ;  /* 0x000000ffff0b7224 */ /* 0x000fe200000e06ff */
[----:B------:R-:W-:Y:S01]  /*0e30*/  IADD3 RZ, P0, R7, R8, RZ ;  /* 0x0000000807ff7210 */ /* 0x000fe20007f1e0ff */
[----:B------:R-:W-:-:S04]  /*0e40*/  IMAD.MOV.U32 R10, RZ, RZ, R9 ;  /* 0x000000ffff0a7224 */ /* 0x000fc800078e0009 */
[----:B------:R-:W-:-:S08]  /*0e50*/  IMAD.WIDE.U32.X R6, R15, R21, R10, P0 ;  /* 0x000000150f067225 */ /* 0x000fd000000e040a */
.L_x_12:
[-CC-:B------:R-:W-:Y:S01]  /*0e60*/  SHF.R.U64 R30, R6, R12.reuse, R7.reuse ;  /* 0x0000000c061e7219 */ /* 0x180fe20000001207 */
[----:B------:R-:W0:Y:S01]  /*0e70*/  LDC R10, c[0x0][0x618] ;  /* 0x00018600ff0a7b82 */ /* 0x000e220000000800 */
[----:B------:R-:W-:Y:S01]  /*0e80*/  SHF.R.U32.HI R6, RZ, R12, R7 ;  /* 0x0000000cff067219 */ /* 0x000fe20000011607 */
[----:B------:R-:W-:Y:S01]  /*0e90*/  ULDC UR4, c[0x0][0x150] ;  /* 0x0000540000047ab9 */ /* 0x000fe20000000800 */
[----:B------:R-:W-:Y:S01]  /*0ea0*/  IADD3 R11, P0, RZ, -R30, RZ ;  /* 0x8000001eff0b7210 */ /* 0x000fe20007f1e0ff */
[----:B------:R-:W-:Y:S01]  /*0eb0*/  IMAD.MOV.U32 R7, RZ, RZ, R17 ;  /* 0x000000ffff077224 */ /* 0x000fe200078e0011 */
[----:B------:R-:W-:-:S03]  /*0ec0*/  I2FP.F32.U32 R5, R4 ;  /* 0x0000000400057245 */ /* 0x000fc60000201000 */
[----:B------:R-:W1:Y:S01]  /*0ed0*/  LDC.64 R28, c[0x0][0x640] ;  /* 0x00019000ff1c7b82 */ /* 0x000e620000000a00 */
[----:B------:R-:W-:Y:S02]  /*0ee0*/  IMAD.X R15, RZ, RZ, ~R6, P0 ;  /* 0x000000ffff0f7224 */ /* 0x000fe400000e0e06 */
[----:B------:R-:W-:Y:S01]  /*0ef0*/  FMUL R5, R5, UR4 ;  /* 0x0000000405057c20 */ /* 0x000fe20008400000 */
[----:B------:R-:W-:Y:S01]  /*0f00*/  IMAD.MOV.U32 R6, RZ, RZ, R18 ;  /* 0x000000ffff067224 */ /* 0x000fe200078e0012 */
[----:B------:R-:W-:Y:S01]  /*0f10*/  ULDC UR4, c[0x0][0x154] ;  /* 0x0000550000047ab9 */ /* 0x000fe20000000800 */
[-C--:B------:R-:W-:Y:S02]  /*0f20*/  IMAD R8, R15, R22.reuse, RZ ;  /* 0x000000160f087224 */ /* 0x080fe400078e02ff */
[C---:B------:R-:W-:Y:S01]  /*0f30*/  IMAD.WIDE.U32 R6, R11.reuse, R22, R6 ;  /* 0x000000160b067225 */ /* 0x040fe200078e0006 */
[----:B------:R-:W3:Y:S01]  /*0f40*/  LDC R9, c[0x0][0x144] ;  /* 0x00005100ff097b82 */ /* 0x000ee20000000800 */
[----:B------:R-:W4:Y:S02]  /*0f50*/  F2I.U32.TRUNC.NTZ R5, R5 ;  /* 0x0000000500057305 */ /* 0x000f24000020f000 */
[----:B------:R-:W-:-:S04]  /*0f60*/  IMAD R11, R11, R23, R8 ;  /* 0x000000170b0b7224 */ /* 0x000fc800078e0208 */
[----:B------:R-:W-:Y:S01]  /*0f70*/  IMAD.IADD R7, R7, 0x1, R11 ;  /* 0x0000000107077824 */ /* 0x000fe200078e020b */
[----:B------:R-:W2:Y:S04]  /*0f80*/  LDC R12, c[0x0][0x608] ;  /* 0x00018200ff0c7b82 */ /* 0x000ea80000000800 */
[----:B0-----:R-:W-:Y:S02]  /*0f90*/  SHF.R.U64 R31, R6, R10, R7 ;  /* 0x0000000a061f7219 */ /* 0x001fe40000001207 */
[----:B------:R-:W-:Y:S02]  /*0fa0*/  I2FP.F32.U32 R6, R13 ;  /* 0x0000000d00067245 */ /* 0x000fe40000201000 */
[----:B------:R-:W0:Y:S01]  /*0fb0*/  LDC R15, c[0x0][0x658] ;  /* 0x00019600ff0f7b82 */ /* 0x000e220000000800 */
[----:B-1----:R-:W-:Y:S01]  /*0fc0*/  ISETP.NE.U32.AND P0, PT, R28, RZ, PT ;  /* 0x000000ff1c00720c */ /* 0x002fe20003f05070 */
[----:B----4-:R-:W-:-:S02]  /*0fd0*/  IMAD.MOV R8, RZ, RZ, -R5 ;  /* 0x000000ffff087224 */ /* 0x010fc400078e0a05 */
[----:B------:R-:W-:Y:S01]  /*0fe0*/  FMUL R6, R6, UR4 ;  /* 0x0000000406067c20 */ /* 0x000fe20008400000 */
[----:B------:R-:W-:Y:S02]  /*0ff0*/  SHF.R.U32.HI R7, RZ, R10, R7 ;  /* 0x0000000aff077219 */ /* 0x000fe40000011607 */
[----:B------:R-:W-:Y:S01]  /*1000*/  ISETP.NE.AND.EX P0, PT, R29, RZ, PT, P0 ;  /* 0x000000ff1d00720c */ /* 0x000fe20003f05300 */
[----:B------:R1:W4:Y:S01]  /*1010*/  F2I.U32.TRUNC.NTZ R14, R6 ;  /* 0x00000006000e7305 */ /* 0x000322000020f000 */
[----:B------:R-:W1:Y:S01]  /*1020*/  LDC R20, c[0x0][0x148] ;  /* 0x00005200ff147b82 */ /* 0x000e620000000800 */
[----:B---3--:R-:W-:Y:S02]  /*1030*/  IMAD R10, R9, R8, R4 ;  /* 0x00000008090a7224 */ /* 0x008fe400078e0204 */
[----:B------:R-:W-:Y:S02]  /*1040*/  IMAD.MOV.U32 R4, RZ, RZ, -0x1 ;  /* 0xffffffffff047424 */ /* 0x000fe400078e00ff */
[----:B------:R-:W-:-:S03]  /*1050*/  IMAD.MOV.U32 R8, RZ, RZ, 0x1 ;  /* 0x00000001ff087424 */ /* 0x000fc600078e00ff */
[----:B------:R-:W3:Y:S01]  /*1060*/  LDC R21, c[0x0][0x648] ;  /* 0x00019200ff157b82 */ /* 0x000ee20000000800 */
[-CC-:B--2---:R-:W-:Y:S02]  /*1070*/  SHF.R.U64 R32, R31, R12.reuse, R7.reuse ;  /* 0x0000000c1f207219 */ /* 0x184fe40000001207 */
[----:B------:R-:W-:-:S05]  /*1080*/  SHF.R.U32.HI R12, RZ, R12, R7 ;  /* 0x0000000cff0c7219 */ /* 0x000fca0000011607 */
[----:B------:R-:W2:Y:S01]  /*1090*/  LDC R23, c[0x0][0x638] ;  /* 0x00018e00ff177b82 */ /* 0x000ea20000000800 */
[-C--:B0-----:R-:W-:Y:S02]  /*10a0*/  SHF.L.U32 R4, R4, R15.reuse, RZ ;  /* 0x0000000f04047219 */ /* 0x081fe400000006ff */
[-CC-:B------:R-:W-:Y:S02]  /*10b0*/  SHF.R.U64 R34, R32, R15.reuse, R12.reuse ;  /* 0x0000000f20227219 */ /* 0x180fe4000000120c */
[-C--:B------:R-:W-:Y:S02]  /*10c0*/  SHF.R.U32.HI R5, RZ, R15.reuse, R12 ;  /* 0x0000000fff057219 */ /* 0x080fe4000001160c */
[----:B------:R-:W-:Y:S01]  /*10d0*/  LOP3.LUT R12, RZ, R4, RZ, 0x33, !PT ;  /* 0x00000004ff0c7212 */ /* 0x000fe200078e33ff */
[----:B------:R-:W0:Y:S01]  /*10e0*/  LDC R22, c[0x0][0x610] ;  /* 0x00018400ff167b82 */ /* 0x000e220000000800 */
[----:B------:R-:W-:Y:S01]  /*10f0*/  SHF.L.U32 R11, R8, R15, RZ ;  /* 0x0000000f080b7219 */ /* 0x000fe200000006ff */
[----:B------:R-:W-:-:S06]  /*1100*/  IMAD.MOV.U32 R4, RZ, RZ, R34 ;  /* 0x000000ffff047224 */ /* 0x000fcc00078e0022 */
[----:B------:R-:W0:Y:S01]  /*1110*/  LDC R24, c[0x0][0x600] ;  /* 0x00018000ff187b82 */ /* 0x000e220000000800 */
[----:B-1--4-:R-:W-:Y:S05]  /*1120*/  @!P0 BRA `(.L_x_13) ;  /* 0x0000000000288947 */ /* 0x012fea0003800000 */
[----:B------:R-:W1:Y:S02]  /*1130*/  LDC R9, c[0x0][0x64c] ;  /* 0x00019300ff097b82 */ /* 0x000e640000000800 */
[----:B-1----:R-:W-:-:S05]  /*1140*/  IADD3 R9, P0, R9, R34, RZ ;  /* 0x0000002209097210 */ /* 0x002fca0007f1e0ff */
        /* <DEDUP_REMOVED lines=8> */
.L_x_13:
[----:B---3--:R-:W-:Y:S01]  /*11d0*/  SHF.R.U64 R5, R4, R21, R5 ;  /* 0x0000001504057219 */ /* 0x008fe20000001205 */
[----:B0-----:R-:W-:Y:S01]  /*11e0*/  VIADD R4, R24, 0xffffffff ;  /* 0xffffffff18047836 */ /* 0x001fe20000000000 */
[----:B------:R-:W-:Y:S01]  /*11f0*/  LOP3.LUT R12, R32, R12, RZ, 0xc0, !PT ;  /* 0x0000000c200c7212 */ /* 0x000fe200078ec0ff */
[----:B------:R-:W-:Y:S02]  /*1200*/  IMAD.MOV R14, RZ, RZ, -R14 ;  /* 0x000000ffff0e7224 */ /* 0x000fe400078e0a0e */
[----:B------:R-:W-:Y:S01]  /*1210*/  IMAD.MOV R6, RZ, RZ, -R5 ;  /* 0x000000ffff067224 */ /* 0x000fe200078e0a05 */
[----:B------:R-:W-:Y:S01]  /*1220*/  LOP3.LUT R4, R31, R4, RZ, 0xc0, !PT ;  /* 0x000000041f047212 */ /* 0x000fe200078ec0ff */
[----:B------:R-:W-:Y:S02]  /*1230*/  IMAD R11, R11, R5, R12 ;  /* 0x000000050b0b7224 */ /* 0x000fe400078e020c */
[----:B------:R-:W-:Y:S02]  /*1240*/  @P1 IMAD R10, R20, R14, R13 ;  /* 0x0000000e140a1224 */ /* 0x000fe400078e020d */
[----:B--2---:R-:W-:-:S02]  /*1250*/  IMAD R5, R6, R23, R34 ;  /* 0x0000001706057224 */ /* 0x004fc400078e0222 */
[----:B------:R-:W-:Y:S02]  /*1260*/  IMAD R10, R11, R22, R10 ;  /* 0x000000160b0a7224 */ /* 0x000fe400078e020a */
[----:B------:R-:W-:Y:S02]  /*1270*/  IMAD R5, R5, R24, R4 ;  /* 0x0000001805057224 */ /* 0x000fe400078e0204 */
[----:B------:R-:W-:Y:S02]  /*1280*/  IMAD.MOV.U32 R6, RZ, RZ, 0x1 ;  /* 0x00000001ff067424 */ /* 0x000fe400078e00ff */
[----:B------:R-:W-:Y:S01]  /*1290*/  IMAD.MOV.U32 R24, RZ, RZ, R30 ;  /* 0x000000ffff187224 */ /* 0x000fe200078e001e */
[----:B------:R-:W-:Y:S02]  /*12a0*/  SEL R23, R5, R10, !P1 ;  /* 0x0000000a05177207 */ /* 0x000fe40004800000 */
[----:B------:R-:W-:-:S07]  /*12b0*/  SEL R22, R10, R5, !P1 ;  /* 0x000000050a167207 */ /* 0x000fce0004800000 */
.L_x_11:
[----:B------:R-:W-:Y:S05]  /*12c0*/  @!P2 BRA `(.L_x_14) ;  /* 0x0000001c00b4a947 */ /* 0x000fea0003800000 */
[----:B------:R-:W-:-:S13]  /*12d0*/  ISETP.GT.U32.AND P0, PT, R33, 0x1, PT ;  /* 0x000000012100780c */ /* 0x000fda0003f04070 */
[----:B------:R-:W-:Y:S05]  /*12e0*/  @P0 EXIT ;  /* 0x000000000000094d */ /* 0x000fea0003800000 */
.L_x_15:
[----:B------:R-:W-:-:S08]  /*12f0*/  NOP ;  /* 0x0000000000007918 */ /* 0x000fd00000000000 */
[----:B------:R-:W0:Y:S02]  /*1300*/  USETMAXREG.TRY_ALLOC.CTAPOOL UP0, 0xe8 ;  /* 0x000000e8000079c8 */ /* 0x000e240008000600 */
[----:B0-----:R-:W-:-:S13]  /*1310*/  PLOP3.LUT P0, PT, PT, PT, UP0, 0x80, 0x0 ;  /* 0x000000000000781c */ /* 0x001fda0003f0f008 */
[----:B------:R-:W-:Y:S05]  /*1320*/  @!P0 BRA `(.L_x_15) ;  /* 0xfffffffc00f08947 */ /* 0x000fea000383ffff */
[----:B------:R-:W-:-:S13]  /*1330*/  LOP3.LUT P0, RZ, R6, 0xff, RZ, 0xc0, !PT ;  /* 0x000000ff06ff7812 */ /* 0x000fda000780c0ff */
[----:B------:R-:W-:Y:S05]  /*1340*/  @!P0 EXIT ;  /* 0x000000000000894d */ /* 0x000fea0003800000 */
[----:B------:R-:W0:Y:S01]  /*1350*/  S2UR UR4, SR_CgaCtaId ;  /* 0x00000000000479c3 */ /* 0x000e220000008800 */
[----:B------:R-:W-:Y:S01]  /*1360*/  SHF.R.S32.HI R3, RZ, 0x1f, R2 ;  /* 0x0000001fff037819 */ /* 0x000fe20000011402 */
[----:B------:R-:W-:Y:S01]  /*1370*/  UIADD3 UR5, UR45, -0x1, URZ ;  /* 0xffffffff2d057890 */ /* 0x000fe2000fffe03f */
[----:B------:R-:W-:Y:S01]  /*1380*/  LOP3.LUT R40, R16, 0x1, RZ, 0xfc, !PT ;  /* 0x0000000110287812 */ /* 0x000fe200078efcff */
[----:B------:R-:W-:Y:S01]  /*1390*/  UMOV UR42, 0x400 ;  /* 0x00000400002a7882 */ /* 0x000fe20000000000 */
[CC--:B------:R-:W-:Y:S01]  /*13a0*/  LEA.HI R0, R3.reuse, R2.reuse, RZ, 0x2 ;  /* 0x0000000203007211 */ /* 0x0c0fe200078f10ff */
[----:B------:R-:W-:Y:S01]  /*13b0*/  UISETP.LT.AND UP0, UPT, UR40, 0x1, UPT ;  /* 0x000000012800788c */ /* 0x000fe2000bf01270 */
[----:B------:R-:W-:Y:S01]  /*13c0*/  LEA.HI R4, R3, R2, RZ, 0x5 ;  /* 0x0000000203047211 */ /* 0x000fe200078f28ff */
[----:B------:R-:W-:Y:S01]  /*13d0*/  USHF.L.U32 UR41, UR40, 0x1, URZ ;  /* 0x0000000128297899 */ /* 0x000fe2000800063f */
[--C-:B------:R-:W-:Y:S01]  /*13e0*/  SHF.R.S32.HI R32, RZ, 0x2, R0.reuse ;  /* 0x00000002ff207819 */ /* 0x100fe20000011400 */
[----:B------:R-:W-:Y:S01]  /*13f0*/  USEL UR44, UR40, 0x1, UP0 ;  /* 0x00000001282c7887 */ /* 0x000fe20008000000 */
[----:B------:R-:W-:Y:S01]  /*1400*/  SHF.R.S32.HI R5, RZ, 0x1f, R0 ;  /* 0x0000001fff057819 */ /* 0x000fe20000011400 */
[----:B------:R-:W-:Y:S01]  /*1410*/  UISETP.NE.AND UP0, UPT, UR5, URZ, UPT ;  /* 0x0000003f0500728c */ /* 0x000fe2000bf05270 */
[----:B------:R-:W-:Y:S01]  /*1420*/  LOP3.LUT R3, R0, 0xfffffffc, RZ, 0xc0, !PT ;  /* 0xfffffffc00037812 */ /* 0x000fe200078ec0ff */
[----:B------:R-:W-:Y:S01]  /*1430*/  UIADD3 UR44, -UR44, UR40, URZ ;  /* 0x000000282c2c7290 */ /* 0x000fe2000fffe13f */
[----:B------:R-:W-:Y:S01]  /*1440*/  LEA.HI R5, R5, R32, RZ, 0x3 ;  /* 0x0000002005057211 */ /* 0x000fe200078f18ff */
[----:B------:R-:W-:-:S02]  /*1450*/  USEL UR7, URZ, 0x1, UP0 ;  /* 0x000000013f077887 */ /* 0x000fc40008000000 */
[----:B------:R-:W-:Y:S01]  /*1460*/  IMAD.IADD R34, R2, 0x1, -R3 ;  /* 0x0000000102227824 */ /* 0x000fe200078e0a03 */
[----:B------:R-:W-:-:S03]  /*1470*/  LOP3.LUT R5, R5, 0xfffffff8, RZ, 0xc0, !PT ;  /* 0xfffffff805057812 */ /* 0x000fc600078ec0ff */
[----:B------:R-:W-:Y:S01]  /*1480*/  IMAD.U32 R41, RZ, RZ, UR7 ;  /* 0x00000007ff297e24 */ /* 0x000fe2000f8e00ff */
[----:B0-----:R-:W-:Y:S01]  /*1490*/  ULEA UR42, UR4, UR42, 0x18 ;  /* 0x0000002a042a7291 */ /* 0x001fe2000f8ec03f */
[----:B------:R-:W-:Y:S01]  /*14a0*/  IMAD.IADD R32, R32, 0x1, -R5 ;  /* 0x0000000120207824 */ /* 0x000fe200078e0a05 */
[----:B------:R-:W-:Y:S01]  /*14b0*/  USHF.L.U32 UR4, UR5, 0x3, URZ ;  /* 0x0000000305047899 */ /* 0x000fe2000800063f */
[----:B------:R-:W-:Y:S01]  /*14c0*/  SHF.R.S32.HI R5, RZ, 0x5, R4 ;  /* 0x00000005ff057819 */ /* 0x000fe20000011404 */
[----:B------:R-:W-:Y:S02]  /*14d0*/  UIADD3 UR5, UR42, 0x30200, URZ ;  /* 0x000302002a057890 */ /* 0x000fe4000fffe03f */
[----:B------:R-:W-:Y:S01]  /*14e0*/  ULOP3.LUT UR4, UR4, 0x8, URZ, 0xc0, !UPT ;  /* 0x0000000804047892 */ /* 0x000fe2000f8ec03f */
[--C-:B------:R-:W-:Y:S01]  /*14f0*/  SHF.R.S32.HI R33, RZ, 0x1f, R32.reuse ;  /* 0x0000001fff217819 */ /* 0x100fe20000011420 */
[----:B------:R-:W-:Y:S01]  /*1500*/  UIADD3 UR6, UR42, 0x200, URZ ;  /* 0x000002002a067890 */ /* 0x000fe2000fffe03f */
[----:B------:R-:W-:Y:S01]  /*1510*/  IMAD R0, R5, -0x10, -R32 ;  /* 0xfffffff005007824 */ /* 0x000fe200078e0a20 */
[----:B------:R-:W-:-:S02]  /*1520*/  USHF.R.U32.HI UR5, URZ, 0x4, UR5 ;  /* 0x000000043f057899 */ /* 0x000fc40008011605 */
[----:B------:R-:W-:Y:S01]  /*1530*/  USHF.R.U32.HI UR6, URZ, 0x4, UR6 ;  /* 0x000000043f067899 */ /* 0x000fe20008011606 */
[----:B------:R-:W-:Y:S01]  /*1540*/  IMAD.WIDE R32, R5, 0x10, R32 ;  /* 0x0000001005207825 */ /* 0x000fe200078e0220 */
[----:B------:R-:W-:Y:S02]  /*1550*/  ULOP3.LUT UR46, UR4, 0x8, URZ, 0x3c, !UPT ;  /* 0x00000008042e7892 */ /* 0x000fe4000f8e3c3f */
[----:B------:R-:W-:Y:S02]  /*1560*/  ULOP3.LUT UR47, UR4, 0x18, URZ, 0x3c, !UPT ;  /* 0x00000018042f7892 */ /* 0x000fe4000f8e3c3f */
[----:B------:R-:W-:Y:S01]  /*1570*/  UIADD3 UR43, UR42, 0xd0, URZ ;  /* 0x000000d02a2b7890 */ /* 0x000fe2000fffe03f */
[----:B------:R-:W-:Y:S01]  /*1580*/  ULDC UR4, c[0x0][0x284] ;  /* 0x0000a10000047ab9 */ /* 0x000fe20000000800 */
[----:B------:R-:W-:Y:S01]  /*1590*/  ULOP3.LUT UR5, UR5, 0x3fff, URZ, 0xc0, !UPT ;  /* 0x00003fff05057892 */ /* 0x000fe2000f8ec03f */
[----:B------:R-:W-:Y:S01]  /*15a0*/  VIADD R35, R0, UR4 ;  /* 0x0000000400237c36 */ /* 0x000fe20008000000 */
[----:B------:R-:W-:-:S02]  /*15b0*/  ULOP3.LUT UR6, UR6, 0x3fff, URZ, 0xc0, !UPT ;  /* 0x00003fff06067892 */ /* 0x000fc4000f8ec03f */
[----:B------:R-:W-:Y:S02]  /*15c0*/  ULEA UR45, UR45, UR43, 0x3 ;  /* 0x0000002b2d2d7291 */ /* 0x000fe4000f8e183f */
[----:B------:R-:W-:Y:S02]  /*15d0*/  ULOP3.LUT UR48, UR5, 0x10000, URZ, 0xfc, !UPT ;  /* 0x0001000005307892 */ /* 0x000fe4000f8efc3f */
[----:B------:R-:W-:-:S12]  /*15e0*/  ULOP3.LUT UR49, UR6, 0x10000, URZ, 0xfc, !UPT ;  /* 0x0001000006317892 */ /* 0x000fd8000f8efc3f */
.L_x_47:
[----:B------:R-:W-:Y:S01]  /*15f0*/  SHF.L.U32 R0, R41, 0x1f, RZ ;  /* 0x0000001f29007819 */ /* 0x000fe200000006ff */
[----:B------:R-:W-:Y:S02]  /*1600*/  ULDC UR4, c[0x0][0x28c] ;  /* 0x0000a30000047ab9 */ /* 0x000fe40000000800 */
[----:B------:R-:W-:Y:S01]  /*1610*/  ISETP.LT.AND P1, PT, RZ, UR4, PT ;  /* 0x00000004ff007c0c */ /* 0x000fe2000bf21270 */
[----:B------:R-:W0:Y:S02]  /*1620*/  SYNCS.PHASECHK.TRANS64.TRYWAIT P0, [UR45+-0x8], R0 ;  /* 0xfffff800ff0075a7 */ /* 0x000e24000800016d */
[----:B01-3--:R-:W-:Y:S10]  /*1630*/  @!P0 BRA `(.L_x_16) ;  /* 0x0000003000208947 */ /* 0x00bff40003800000 */
.L_x_77:
[----:B------:R-:W-:Y:S05]  /*1640*/  @P1 BRA `(.L_x_17) ;  /* 0x0000000000401947 */ /* 0x000fea0003800000 */
[----:B0-----:R-:W-:Y:S01]  /*1650*/  MOV R0, 0x0 ;  /* 0x0000000000007802 */ /* 0x001fe20000000f00 */
[----:B------:R-:W-:Y:S01]  /*1660*/  ULDC.64 UR4, c[0x4][0x68] ;  /* 0x01001a0000047ab9 */ /* 0x000fe20000000a00 */
[----:B------:R-:W-:Y:S01]  /*1670*/  ULDC.64 UR6, c[0x4][0x8] ;  /* 0x0100020000067ab9 */ /* 0x000fe20000000a00 */
[----:B------:R-:W-:Y:S01]  /*1680*/  IMAD.U32 R4, RZ, RZ, UR4 ;  /* 0x00000004ff047e24 */ /* 0x000fe2000f8e00ff */
[----:B------:R0:W1:Y:S01]  /*1690*/  LDC.64 R2, c[0x4][R0] ;  /* 0x0100000000027b82 */ /* 0x0000620000000a00 */
[----:B------:R-:W-:Y:S01]  /*16a0*/  IMAD.U32 R5, RZ, RZ, UR5 ;  /* 0x00000005ff057e24 */ /* 0x000fe2000f8e00ff */
[----:B------:R-:W-:Y:S01]  /*16b0*/  ULDC.64 UR4, c[0x4][0x70] ;  /* 0x01001c0000047ab9 */ /* 0x000fe20000000a00 */
[----:B------:R-:W-:Y:S02]  /*16c0*/  IMAD.U32 R10, RZ, RZ, UR6 ;  /* 0x00000006ff0a7e24 */ /* 0x000fe4000f8e00ff */
[----:B------:R-:W-:Y:S02]  /*16d0*/  IMAD.U32 R6, RZ, RZ, UR4 ;  /* 0x00000004ff067e24 */ /* 0x000fe4000f8e00ff */
[----:B------:R-:W-:-:S02]  /*16e0*/  IMAD.U32 R7, RZ, RZ, UR5 ;  /* 0x00000005ff077e24 */ /* 0x000fc4000f8e00ff */
[----:B------:R-:W-:Y:S02]  /*16f0*/  IMAD.U32 R11, RZ, RZ, UR7 ;  /* 0x00000007ff0b7e24 */ /* 0x000fe4000f8e00ff */
[----:B------:R-:W-:Y:S02]  /*1700*/  IMAD.MOV.U32 R8, RZ, RZ, 0x1e1 ;  /* 0x000001e1ff087424 */ /* 0x000fe400078e00ff */
[----:B------:R-:W-:Y:S02]  /*1710*/  IMAD.MOV.U32 R12, RZ, RZ, 0x1 ;  /* 0x00000001ff0c7424 */ /* 0x000fe400078e00ff */
[----:B0-----:R-:W-:-:S07]  /*1720*/  IMAD.MOV.U32 R13, RZ, RZ, RZ ;  /* 0x000000ffff0d7224 */ /* 0x001fce00078e00ff */
[----:B------:R-:W-:-:S07]  /*1730*/  LEPC R20, `(.L_x_17) ;  /* 0x000000001014794e */ /* 0x000fce0000000000 */
[----:B-12--5:R-:W-:Y:S05]  /*1740*/  CALL.ABS.NOINC R2 ;  /* 0x0000000002007343 */ /* 0x026fea0003c00000 */
.L_x_17:
[----:B------:R-:W-:-:S13]  /*1750*/  ISETP.NE.AND P0, PT, R40, 0x3, PT ;  /* 0x000000032800780c */ /* 0x000fda0003f05270 */
[----:B------:R-:W-:Y:S05]  /*1760*/  @!P0 BRA `(.L_x_18) ;  /* 0x0000000000048947 */ /* 0x000fea0003800000 */
[----:B------:R-:W-:Y:S01]  /*1770*/  BPT.TRAP 0x1 ;  /* 0x000000040000795c */ /* 0x000fe20000300000 */
.L_x_18:
[----:B0-----:R-:W-:Y:S02]  /*1780*/  IMAD.U32 R3, RZ, RZ, UR36 ;  /* 0x00000024ff037e24 */ /* 0x001fe4000f8e00ff */
[----:B------:R-:W-:-:S03]  /*1790*/  IMAD.U32 R0, RZ, RZ, UR37 ;  /* 0x00000025ff007e24 */ /* 0x000fc6000f8e00ff */
[----:B------:R-:W-:Y:S02]  /*17a0*/  LEA R3, R3, UR42, 0x3 ;  /* 0x0000002a03037c11 */ /* 0x000fe4000f8e18ff */
[----:B------:R-:W-:-:S04]  /*17b0*/  SHF.L.U32 R0, R0, 0x1f, RZ ;  /* 0x0000001f00007819 */ /* 0x000fc800000006ff */
[----:B------:R0:W1:Y:S01]  /*17c0*/  SYNCS.PHASECHK.TRANS64.TRYWAIT P1, [R3+URZ], R0 ;  /* 0x00000000030075a7 */ /* 0x000062000802017f */
[----:B------:R-:W-:Y:S05]  /*17d0*/  @!P0 BRA `(.L_x_19) ;  /* 0x0000000000048947 */ /* 0x000fea0003800000 */
[----:B------:R-:W-:Y:S01]  /*17e0*/  BPT.TRAP 0x1 ;  /* 0x000000040000795c */ /* 0x000fe20000300000 */
.L_x_19:
[----:B-1----:R-:W-:Y:S05]  /*17f0*/  @P1 BRA `(.L_x_20) ;  /* 0x0000000000081947 */ /* 0x002fea0003800000 */
[----:B------:R-:W1:Y:S02]  /*1800*/  SYNCS.PHASECHK.TRANS64.TRYWAIT P1, [R3+URZ], R0 ;  /* 0x00000000030075a7 */ /* 0x000e64000802017f */
[----:B-1----:R-:W-:Y:S05]  /*1810*/  @!P1 BRA `(.L_x_21) ;  /* 0x0000002c00c09947 */ /* 0x002fea0003800000 */
.L_x_20:
[----:B------:R-:W-:Y:S05]  /*1820*/  WARPSYNC.ALL ;  /* 0x0000000000007948 */ /* 0x000fea0003800000 */
[----:B------:R-:W-:Y:S01]  /*1830*/  ULEA UR9, UR36, UR49, 0xa ;  /* 0x0000003124097291 */ /* 0x000fe2000f8e503f */
[----:B------:R-:W-:Y:S01]  /*1840*/  WARPGROUP.ARRIVE ;  /* 0x00000000000079c5 */ /* 0x000fe20000000000 */
[----:B------:R-:W-:Y:S01]  /*1850*/  ULEA UR8, UR36, UR48, 0x7 ;  /* 0x0000003024087291 */ /* 0x000fe2000f8e383f */
[----:B01----:R-:W-:Y:S01]  /*1860*/  IMAD.U32 R0, RZ, RZ, UR44 ;  /* 0x0000002cff007e24 */ /* 0x003fe2000f8e00ff */
[----:B------:R-:W-:Y:S01]  /*1870*/  UMOV UR5, 0x40000040 ;  /* 0x4000004000057882 */ /* 0x000fe20000000000 */
[----:B------:R-:W-:-:S02]  /*1880*/  UMOV UR7, 0x40000000 ;  /* 0x4000000000077882 */ /* 0x000fc40000000000 */
[----:B------:R-:W-:Y:S01]  /*1890*/  UMOV UR4, UR9 ;  /* 0x0000000900047c82 */ /* 0x000fe20008000000 */
[----:B------:R-:W-:Y:S01]  /*18a0*/  ISETP.GE.AND P1, PT, R0, 0x1, PT ;  /* 0x000000010000780c */ /* 0x000fe20003f26270 */
[----:B------:R-:W-:Y:S02]  /*18b0*/  UMOV UR6, UR8 ;  /* 0x0000000800067c82 */ /* 0x000fe40008000000 */
[----:B------:R-:W-:Y:S01]  /*18c0*/  IGMMA.64x8x32.S8.S8 R28, gdesc[UR4], RZ, !UPT, gsb0 ;  /* 0x00000000041c79f1 */ /* 0x000fe2000c0410ff */
[----:B------:R-:W-:Y:S02]  /*18d0*/  UIADD3 UR4, UR9, 0x2, URZ ;  /* 0x0000000209047890 */ /* 0x000fe4000fffe03f */
[----:B------:R-:W-:Y:S01]  /*18e0*/  UIADD3 UR6, UR8, 0x2, URZ ;  /* 0x0000000208067890 */ /* 0x000fe2000fffe03f */
[----:B------:R-:W-:Y:S01]  /*18f0*/  UMOV UR5, 0x40000040 ;  /* 0x4000004000057882 */ /* 0x000fe20000000000 */
[----:B------:R-:W-:Y:S01]  /*1900*/  UMOV UR7, 0x40000000 ;  /* 0x4000000000077882 */ /* 0x000fe20000000000 */
[----:B------:R-:W-:-:S02]  /*1910*/  WARPGROUP.DEPBAR.LE gsb0, 0x0 ;  /* 0x00008000000079c5 */ /* 0x000fc40000010000 */
[----:B------:R-:W-:-:S06]  /*1920*/  WARPGROUP.ARRIVE ;  /* 0x00000000000079c5 */ /* 0x000fcc0000000000 */
[----:B------:R-:W-:Y:S01]  /*1930*/  IGMMA.64x8x32.S8.S8 R28, gdesc[UR4], R28, gsb0 ;  /* 0x00000000041c79f1 */ /* 0x000fe2000804101c */
[----:B------:R-:W-:Y:S02]  /*1940*/  UIADD3 UR4, UR9, 0x4, URZ ;  /* 0x0000000409047890 */ /* 0x000fe4000fffe03f */
[----:B------:R-:W-:Y:S01]  /*1950*/  UIADD3 UR6, UR8, 0x4, URZ ;  /* 0x0000000408067890 */ /* 0x000fe2000fffe03f */
[----:B------:R-:W-:Y:S01]  /*1960*/  UMOV UR5, 0x40000040 ;  /* 0x4000004000057882 */ /* 0x000fe20000000000 */
[----:B------:R-:W-:Y:S01]  /*1970*/  UMOV UR7, 0x40000000 ;  /* 0x4000000000077882 */ /* 0x000fe20000000000 */
[----:B------:R-:W-:Y:S02]  /*1980*/  WARPGROUP.DEPBAR.LE gsb0, 0x0 ;  /* 0x00008000000079c5 */ /* 0x000fe40000010000 */
        /* <DEDUP_REMOVED lines=36> */
[----:B------:R-:W-:Y:S03]  /*1bd0*/  IGMMA.64x8x32.S8.S8 R28, gdesc[UR4], R28, gsb0 ;  /* 0x00000000041c79f1 */ /* 0x000fe6000804101c */
[----:B------:R-:W-:Y:S02]  /*1be0*/  WARPGROUP.DEPBAR.LE gsb0, 0x0 ;  /* 0x00008000000079c5 */ /* 0x000fe40000010000 */
[----:B------:R-:W-:Y:S05]  /*1bf0*/  @!P1 BRA `(.L_x_22) ;  /* 0x0000000400809947 */ /* 0x000fea0003800000 */
[----:B------:R-:W-:Y:S01]  /*1c00*/  UIADD3 UR8, UR36, 0x1, URZ ;  /* 0x0000000124087890 */ /* 0x000fe2000fffe03f */
[----:B------:R-:W-:Y:S01]  /*1c10*/  IMAD.U32 R0, RZ, RZ, UR44 ;  /* 0x0000002cff007e24 */ /* 0x000fe2000f8e00ff */
[----:B------:R-:W-:Y:S02]  /*1c20*/  UMOV UR9, UR36 ;  /* 0x0000002400097c82 */ /* 0x000fe40008000000 */
[----:B------:R-:W-:-:S04]  /*1c30*/  UISETP.NE.AND UP0, UPT, UR8, 0xc, UPT ;  /* 0x0000000c0800788c */ /* 0x000fc8000bf05270 */
[----:B------:R-:W-:Y:S02]  /*1c40*/  USEL UR4, URZ, 0x1, UP0 ;  /* 0x000000013f047887 */ /* 0x000fe40008000000 */
[----:B------:R-:W-:Y:S02]  /*1c50*/  USEL UR8, UR8, URZ, UP0 ;  /* 0x0000003f08087287 */ /* 0x000fe40008000000 */
[----:B------:R-:W-:-:S06]  /*1c60*/  ULOP3.LUT UR4, UR37, UR4, URZ, 0x3c, !UPT ;  /* 0x0000000425047292 */ /* 0x000fcc000f8e3c3f */
[----:B------:R-:W-:-:S07]  /*1c70*/  IMAD.U32 R4, RZ, RZ, UR4 ;  /* 0x00000004ff047e24 */ /* 0x000fce000f8e00ff */
.L_x_29:
[----:B01----:R-:W-:Y:S05]  /*1c80*/  @!P0 BRA `(.L_x_23) ;  /* 0x0000000000048947 */ /* 0x003fea0003800000 */
[----:B------:R-:W-:Y:S01]  /*1c90*/  BPT.TRAP 0x1 ;  /* 0x000000040000795c */ /* 0x000fe20000300000 */
.L_x_23:
[----:B------:R-:W-:Y:S01]  /*1ca0*/  ULEA UR4, UR8, UR42, 0x3 ;  /* 0x0000002a08047291 */ /* 0x000fe2000f8e183f */
[----:B------:R-:W-:-:S08]  /*1cb0*/  SHF.L.U32 R2, R4, 0x1f, RZ ;  /* 0x0000001f04027819 */ /* 0x000fd000000006ff */
[----:B------:R0:W1:Y:S01]  /*1cc0*/  SYNCS.PHASECHK.TRANS64.TRYWAIT P1, [UR4], R2 ;  /* 0x00000002ff0075a7 */ /* 0x0000620008020144 */
[----:B------:R-:W-:Y:S05]  /*1cd0*/  @!P0 BRA `(.L_x_24) ;  /* 0x0000000000048947 */ /* 0x000fea0003800000 */
[----:B------:R-:W-:Y:S01]  /*1ce0*/  BPT.TRAP 0x1 ;  /* 0x000000040000795c */ /* 0x000fe20000300000 */
.L_x_24:
[----:B-1----:R-:W-:Y:S05]  /*1cf0*/  @P1 BRA `(.L_x_25) ;  /* 0x0000000000081947 */ /* 0x002fea0003800000 */
[----:B------:R-:W1:Y:S02]  /*1d00*/  SYNCS.PHASECHK.TRANS64.TRYWAIT P1, [UR4], R2 ;  /* 0x00000002ff0075a7 */ /* 0x000e640008020144 */
[----:B-1----:R-:W-:Y:S05]  /*1d10*/  @!P1 BRA `(.L_x_26) ;  /* 0x0000002800949947 */ /* 0x002fea0003800000 */
.L_x_25:
[----:B------:R-:W-:Y:S01]  /*1d20*/  ULEA UR11, UR8, UR49, 0xa ;  /* 0x00000031080b7291 */ /* 0x000fe2000f8e503f */
[----:B------:R-:W-:Y:S01]  /*1d30*/  WARPGROUP.ARRIVE ;  /* 0x00000000000079c5 */ /* 0x000fe20000000000 */
[----:B------:R-:W-:Y:S01]  /*1d40*/  ULEA UR10, UR8, UR48, 0x7 ;  /* 0x00000030080a7291 */ /* 0x000fe2000f8e383f */
[----:B------:R-:W-:Y:S01]  /*1d50*/  UMOV UR5, 0x40000040 ;  /* 0x4000004000057882 */ /* 0x000fe20000000000 */
[----:B------:R-:W-:-:S03]  /*1d60*/  UMOV UR7, 0x40000000 ;  /* 0x4000000000077882 */ /* 0x000fc60000000000 */
[----:B------:R-:W-:Y:S02]  /*1d70*/  UMOV UR4, UR11 ;  /* 0x0000000b00047c82 */ /* 0x000fe40008000000 */
[----:B------:R-:W-:Y:S02]  /*1d80*/  UMOV UR6, UR10 ;  /* 0x0000000a00067c82 */ /* 0x000fe40008000000 */
[----:B------:R-:W-:Y:S01]  /*1d90*/  IGMMA.64x8x32.S8.S8 R28, gdesc[UR4], R28, gsb0 ;  /* 0x00000000041c79f1 */ /* 0x000fe2000804101c */
        /* <DEDUP_REMOVED lines=51> */
[----:B------:R-:W-:Y:S01]  /*20d0*/  BPT.TRAP 0x1 ;  /* 0x000000040000795c */ /* 0x000fe20000300000 */
.L_x_27:
[----:B------:R-:W-:Y:S01]  /*20e0*/  ULEA UR4, UR9, UR42, 0x3 ;  /* 0x0000002a09047291 */ /* 0x000fe2000f8e183f */
[----:B------:R-:W-:-:S03]  /*20f0*/  ISETP.GT.U32.AND P1, PT, R16, 0x1, PT ;  /* 0x000000011000780c */ /* 0x000fc60003f24070 */
[----:B------:R-:W-:-:S04]  /*2100*/  UIADD3 UR4, UR4, 0x60, URZ ;  /* 0x0000006004047890 */ /* 0x000fc8000fffe03f */
[----:B------:R-:W-:-:S09]  /*2110*/  UPRMT UR4, URZ, 0x654, UR4 ;  /* 0x000006543f047896 */ /* 0x000fd20008000004 */
[----:B------:R-:W-:Y:S01]  /*2120*/  SYNCS.ARRIVE.TRANS64.RED.A1T0 RZ, [UR4], RZ ;  /* 0x000000ffffff79a7 */ /* 0x000fe20008100404 */
[----:B------:R-:W-:Y:S05]  /*2130*/  @P1 BRA `(.L_x_28) ;  /* 0x0000000000041947 */ /* 0x000fea0003800000 */
[----:B------:R-:W-:Y:S01]  /*2140*/  BPT.TRAP 0x1 ;  /* 0x000000040000795c */ /* 0x000fe20000300000 */
.L_x_28:
[----:B------:R-:W-:Y:S01]  /*2150*/  UIADD3 UR8, UR8, 0x1, URZ ;  /* 0x0000000108087890 */ /* 0x000fe2000fffe03f */
[C---:B------:R-:W-:Y:S01]  /*2160*/  ISETP.GT.AND P1, PT, R0.reuse, 0x1, PT ;  /* 0x000000010000780c */ /* 0x040fe20003f24270 */
[----:B------:R-:W-:Y:S01]  /*2170*/  UIADD3 UR9, UR9, 0x1, URZ ;  /* 0x0000000109097890 */ /* 0x000fe2000fffe03f */
[----:B------:R-:W-:Y:S01]  /*2180*/  VIADD R0, R0, 0xffffffff ;  /* 0xffffffff00007836 */ /* 0x000fe20000000000 */
[----:B------:R-:W-:Y:S02]  /*2190*/  UISETP.NE.AND UP0, UPT, UR8, 0xc, UPT ;  /* 0x0000000c0800788c */ /* 0x000fe4000bf05270 */
[----:B------:R-:W-:Y:S02]  /*21a0*/  UISETP.NE.AND UP1, UPT, UR9, 0xc, UPT ;  /* 0x0000000c0900788c */ /* 0x000fe4000bf25270 */
[----:B------:R-:W-:Y:S02]  /*21b0*/  USEL UR4, URZ, 0x1, UP0 ;  /* 0x000000013f047887 */ /* 0x000fe40008000000 */
[----:B------:R-:W-:-:S02]  /*21c0*/  USEL UR8, UR8, URZ, UP0 ;  /* 0x0000003f08087287 */ /* 0x000fc40008000000 */
[----:B------:R-:W-:Y:S02]  /*21d0*/  USEL UR9, UR9, URZ, UP1 ;  /* 0x0000003f09097287 */ /* 0x000fe40008800000 */
[----:B------:R-:W-:Y:S01]  /*21e0*/  LOP3.LUT R4, R4, UR4, RZ, 0x3c, !PT ;  /* 0x0000000404047c12 */ /* 0x000fe2000f8e3cff */
[----:B------:R-:W-:Y:S09]  /*21f0*/  @P1 BRA `(.L_x_29) ;  /* 0xfffffff800a01947 */ /* 0x000ff2000383ffff */
.L_x_22:
[----:B------:R-:W3:Y:S01]  /*2200*/  LDC R0, c[0x0][0x28c] ;  /* 0x0000a300ff007b82 */ /* 0x000ee20000000800 */
[----:B01----:R-:W-:-:S04]  /*2210*/  IMAD.U32 R2, RZ, RZ, UR46 ;  /* 0x0000002eff027e24 */ /* 0x003fc8000f8e00ff */
[----:B------:R0:W-:Y:S01]  /*2220*/  SYNCS.ARRIVE.TRANS64.A1T0 RZ, [R2+UR43], RZ ;  /* 0x000000ff02ff79a7 */ /* 0x0001e2000810002b */
[----:B---3--:R-:W-:-:S13]  /*2230*/  ISETP.GE.AND P1, PT, R0, 0x1, PT ;  /* 0x000000010000780c */ /* 0x008fda0003f26270 */
[----:B0-----:R-:W-:Y:S05]  /*2240*/  @!P1 BRA `(.L_x_30) ;  /* 0x0000000000349947 */ /* 0x001fea0003800000 */
[----:B------:R-:W-:Y:S05]  /*2250*/  @!P0 BRA `(.L_x_31) ;  /* 0x0000000000048947 */ /* 0x000fea0003800000 */
[----:B------:R-:W-:Y:S01]  /*2260*/  BPT.TRAP 0x1 ;  /* 0x000000040000795c */ /* 0x000fe20000300000 */
.L_x_31:
[----:B------:R-:W-:Y:S01]  /*2270*/  UIADD3 UR6, UR44, UR36, URZ ;  /* 0x000000242c067290 */ /* 0x000fe2000fffe03f */
[----:B------:R-:W-:-:S03]  /*2280*/  ISETP.GT.U32.AND P0, PT, R16, 0x1, PT ;  /* 0x000000011000780c */ /* 0x000fc60003f04070 */
[----:B------:R-:W-:-:S04]  /*2290*/  UIMAD.WIDE.U32 UR4, UR6, -0x55555555, URZ ;  /* 0xaaaaaaab060478a5 */ /* 0x000fc8000f8e003f */
[----:B------:R-:W-:-:S04]  /*22a0*/  USHF.R.U32.HI UR4, URZ, 0x3, UR5 ;  /* 0x000000033f047899 */ /* 0x000fc80008011605 */
[----:B------:R-:W-:-:S04]  /*22b0*/  UIMAD UR6, UR4, -0xc, UR6 ;  /* 0xfffffff4040678a4 */ /* 0x000fc8000f8e0206 */
[----:B------:R-:W-:-:S04]  /*22c0*/  ULEA UR6, UR6, UR42, 0x3 ;  /* 0x0000002a06067291 */ /* 0x000fc8000f8e183f */
[----:B------:R-:W-:-:S04]  /*22d0*/  UIADD3 UR6, UR6, 0x60, URZ ;  /* 0x0000006006067890 */ /* 0x000fc8000fffe03f */
[----:B------:R-:W-:-:S09]  /*22e0*/  UPRMT UR6, URZ, 0x654, UR6 ;  /* 0x000006543f067896 */ /* 0x000fd20008000006 */
[----:B------:R-:W-:Y:S01]  /*22f0*/  SYNCS.ARRIVE.TRANS64.RED.A1T0 RZ, [UR6], RZ ;  /* 0x000000ffffff79a7 */ /* 0x000fe20008100406 */
[----:B------:R-:W-:Y:S05]  /*2300*/  @P0 BRA `(.L_x_30) ;  /* 0x0000000000040947 */ /* 0x000fea0003800000 */
[----:B------:R-:W-:Y:S01]  /*2310*/  BPT.TRAP 0x1 ;  /* 0x000000040000795c */ /* 0x000fe20000300000 */
.L_x_30:
[----:B------:R-:W-:Y:S01]  /*2320*/  SHF.L.U32 R0, R41, 0x1f, RZ ;  /* 0x0000001f29007819 */ /* 0x000fe200000006ff */
[----:B------:R-:W-:Y:S01]  /*2330*/  UIADD3 UR36, UR41, UR36, URZ ;  /* 0x0000002429247290 */ /* 0x000fe2000fffe03f */
[----:B------:R-:W0:Y:S01]  /*2340*/  LDC R9, c[0x0][0x288] ;  /* 0x0000a200ff097b82 */ /* 0x000e220000000800 */
[----:B------:R-:W-:Y:S01]  /*2350*/  UISETP.GE.U32.AND UP1, UPT, UR41, 0xc, UPT ;  /* 0x0000000c2900788c */ /* 0x000fe2000bf26070 */
[----:B------:R-:W-:Y:S01]  /*2360*/  IMAD.SHL.U32 R4, R34, 0x2, RZ ;  /* 0x0000000222047824 */ /* 0x000fe200078e00ff */
[----:B------:R-:W-:Y:S02]  /*2370*/  UISETP.GT.U32.AND UP0, UPT, UR36, 0xb, UPT ;  /* 0x0000000b2400788c */ /* 0x000fe4000bf04070 */
[----:B------:R-:W-:Y:S02]  /*2380*/  UIMAD.WIDE.U32 UR4, UR36, -0x55555555, URZ ;  /* 0xaaaaaaab240478a5 */ /* 0x000fe4000f8e003f */
[----:B------:R-:W-:Y:S01]  /*2390*/  UISETP.LT.U32.AND UP0, UPT, UR41, 0xc, UP0 ;  /* 0x0000000c2900788c */ /* 0x000fe20008701070 */
[----:B------:R-:W1:Y:S01]  /*23a0*/  SYNCS.PHASECHK.TRANS64.TRYWAIT P0, [UR45+0x8], R0 ;  /* 0x00000800ff0075a7 */ /* 0x000e62000800016d */
[----:B------:R-:W-:Y:S01]  /*23b0*/  USHF.R.U32.HI UR4, URZ, 0x3, UR5 ;  /* 0x000000033f047899 */ /* 0x000fe20008011605 */
[----:B------:R-:W-:Y:S01]  /*23c0*/  SHF.R.S32.HI R5, RZ, 0x1f, R4 ;  /* 0x0000001fff057819 */ /* 0x000fe20000011404 */
[----:B------:R-:W-:-:S02]  /*23d0*/  USEL UR6, URZ, 0x1, !UP0 ;  /* 0x000000013f067887 */ /* 0x000fc4000c000000 */
[----:B------:R-:W-:Y:S02]  /*23e0*/  UIMAD UR36, UR4, -0xc, UR36 ;  /* 0xfffffff4042478a4 */ /* 0x000fe4000f8e0224 */
[----:B------:R-:W-:-:S04]  /*23f0*/  ULOP3.LUT UR37, UR37, UR6, URZ, 0x3c, !UPT ;  /* 0x0000000625257292 */ /* 0x000fc8000f8e3c3f */
[----:B------:R-:W-:Y:S01]  /*2400*/  @UP1 ULOP3.LUT UR37, UR37, 0x1, UR4, 0x78, !UPT ;  /* 0x0000000125251892 */ /* 0x000fe2000f8e7804 */
[----:B01----:R-:W-:Y:S11]  /*2410*/  @!P0 BRA `(.L_x_32) ;  /* 0x0000002000ec8947 */ /* 0x003ff60003800000 */
.L_x_78:
[----:B0-----:R-:W-:Y:S01]  /*2420*/  IMAD.SHL.U32 R0, R22, 0x40, RZ ;  /* 0x0000004016007824 */ /* 0x001fe200078e00ff */
[----:B------:R-:W-:Y:S01]  /*2430*/  ULDC UR6, c[0x0][0x284] ;  /* 0x0000a10000067ab9 */ /* 0x000fe20000000800 */
[----:B------:R-:W-:Y:S01]  /*2440*/  IMAD.SHL.U32 R15, R23, 0x8, RZ ;  /* 0x00000008170f7824 */ /* 0x000fe200078e00ff */
[----:B------:R-:W-:Y:S01]  /*2450*/  SHF.R.S32.HI R37, RZ, 0x1f, R24 ;  /* 0x0000001fff257819 */ /* 0x000fe20000011418 */
[----:B------:R-:W-:Y:S01]  /*2460*/  ULDC.64 UR4, c[0x0][0x5d0] ;  /* 0x0001740000047ab9 */ /* 0x000fe20000000a00 */
[----:B------:R-:W-:Y:S01]  /*2470*/  ISETP.GE.AND P0, PT, R0, UR6, PT ;  /* 0x0000000600007c0c */ /* 0x000fe2000bf06270 */
[----:B------:R-:W-:Y:S01]  /*2480*/  IMAD.WIDE.U32 R2, R24, UR4, R4 ;  /* 0x0000000418027c25 */ /* 0x000fe2000f8e0004 */
[----:B------:R-:W-:Y:S02]  /*2490*/  SHF.R.S32.HI R14, RZ, 0x1f, R15 ;  /* 0x0000001fff0e7819 */ /* 0x000fe4000001140f */
[----:B------:R-:W-:Y:S01]  /*24a0*/  ISETP.GE.OR P0, PT, R15, R9, P0 ;  /* 0x000000090f00720c */ /* 0x000fe20000706670 */
[----:B------:R-:W-:Y:S01]  /*24b0*/  IMAD R7, R37, UR4, RZ ;  /* 0x0000000425077c24 */ /* 0x000fe2000f8e02ff */
[----:B------:R-:W-:-:S03]  /*24c0*/  IADD3 R2, P1, R15, R2, RZ ;  /* 0x000000020f027210 */ /* 0x000fc60007f3e0ff */
[----:B------:R-:W-:-:S05]  /*24d0*/  IMAD R7, R24, UR5, R7 ;  /* 0x0000000518077c24 */ /* 0x000fca000f8e0207 */
[----:B------:R-:W-:-:S03]  /*24e0*/  IADD3.X R3, R14, R3, R7, P1, !PT ;  /* 0x000000030e037210 */ /* 0x000fc60000ffe407 */
[----:B------:R-:W-:Y:S05]  /*24f0*/  @P0 BRA `(.L_x_33) ;  /* 0x0000000400700947 */ /* 0x000fea0003800000 */
[----:B------:R-:W0:Y:S01]  /*2500*/  LDC.64 R10, c[0x0][0x5c8] ;  /* 0x00017200ff0a7b82 */ /* 0x000e220000000a00 */
[----:B------:R-:W-:Y:S01]  /*2510*/  IMAD.WIDE R22, R22, 0x40, R32 ;  /* 0x0000004016167825 */ /* 0x000fe200078e0220 */
[----:B------:R-:W-:Y:S01]  /*2520*/  ULDC.64 UR4, c[0x0][0x5c0] ;  /* 0x0001700000047ab9 */ /* 0x000fe20000000a00 */
[----:B------:R-:W-:Y:S02]  /*2530*/  BSSY B0, `(.L_x_33) ;  /* 0x0000058000007945 */ /* 0x000fe40003800000 */
[----:B------:R-:W-:Y:S02]  /*2540*/  IMAD.IADD R38, R35, 0x1, -R0 ;  /* 0x0000000123267824 */ /* 0x000fe400078e0a00 */
[-C--:B0-----:R-:W-:Y:S02]  /*2550*/  IMAD R6, R23, R10.reuse, RZ ;  /* 0x0000000a17067224 */ /* 0x081fe400078e02ff */
[----:B------:R-:W-:-:S04]  /*2560*/  IMAD.WIDE.U32 R2, R22, R10, R2 ;  /* 0x0000000a16027225 */ /* 0x000fc800078e0002 */
[----:B------:R-:W-:Y:S01]  /*2570*/  IMAD R7, R22, R11, R6 ;  /* 0x0000000b16077224 */ /* 0x000fe200078e0206 */
[----:B------:R-:W-:Y:S01]  /*2580*/  IADD3 R6, P0, R2, UR4, RZ ;  /* 0x0000000402067c10 */ /* 0x000fe2000ff1e0ff */
[----:B------:R-:W-:Y:S02]  /*2590*/  IMAD R2, R34, -0x2, R9 ;  /* 0xfffffffe22027824 */ /* 0x000fe400078e0209 */
[----:B------:R-:W-:Y:S01]  /*25a0*/  IMAD.IADD R7, R3, 0x1, R7 ;  /* 0x0000000103077824 */ /* 0x000fe200078e0207 */
[----:B------:R-:W-:Y:S01]  /*25b0*/  LEA R8, P1, R10, R6, 0x3 ;  /* 0x000000060a087211 */ /* 0x000fe200078218ff */
[----:B------:R-:W-:-:S03]  /*25c0*/  IMAD.IADD R39, R2, 0x1, -R15 ;  /* 0x0000000102277824 */ /* 0x000fc600078e0a0f */
[----:B------:R-:W-:Y:S02]  /*25d0*/  IADD3.X R7, R7, UR5, RZ, P0, !PT ;  /* 0x0000000507077c10 */ /* 0x000fe400087fe4ff */
[----:B-----5:R-:W-:Y:S02]  /*25e0*/  ISETP.NE.AND P0, PT, R27, RZ, PT ;  /* 0x000000ff1b00720c */ /* 0x020fe40003f05270 */
[----:B------:R-:W-:-:S11]  /*25f0*/  LEA.HI.X R9, R10, R7, R11, 0x3, P1 ;  /* 0x000000070a097211 */ /* 0x000fd600008f1c0b */
[----:B------:R-:W-:Y:S05]  /*2600*/  @!P0 BRA `(.L_x_34) ;  /* 0x0000000000f08947 */ /* 0x000fea0003800000 */
[----:B------:R-:W0:Y:S01]  /*2610*/  LDC.64 R12, c[0x0][0x5b0] ;  /* 0x00016c00ff0c7b82 */ /* 0x000e220000000a00 */
[----:B------:R-:W-:Y:S01]  /*2620*/  ULDC.64 UR4, c[0x0][0x5b8] ;  /* 0x00016e0000047ab9 */ /* 0x000fe20000000a00 */
[----:B------:R-:W-:Y:S01]  /*2630*/  ISETP.GE.AND P1, PT, R38, 0x1, PT ;  /* 0x000000012600780c */ /* 0x000fe20003f26270 */
[C---:B------:R-:W-:Y:S01]  /*2640*/  IMAD.WIDE.U32 R4, R24.reuse, UR4, R4 ;  /* 0x0000000418047c25 */ /* 0x040fe2000f8e0004 */
[----:B------:R-:W-:Y:S02]  /*2650*/  BSSY B1, `(.L_x_35) ;  /* 0x000000e000017945 */ /* 0x000fe40003800000 */
[----:B------:R-:W-:Y:S01]  /*2660*/  ISETP.LT.OR P2, PT, R39, 0x1, !P1 ;  /* 0x000000012700780c */ /* 0x000fe20004f41670 */
[----:B------:R-:W-:Y:S01]  /*2670*/  IMAD R3, R37, UR4, RZ ;  /* 0x0000000425037c24 */ /* 0x000fe2000f8e02ff */
[----:B------:R-:W1:Y:S01]  /*2680*/  LDC.64 R20, c[0x0][0x5a8] ;  /* 0x00016a00ff147b82 */ /* 0x000e620000000a00 */
[----:B------:R-:W-:Y:S02]  /*2690*/  IADD3 R4, P0, R15, R4, RZ ;  /* 0x000000040f047210 */ /* 0x000fe40007f1e0ff */
[----:B------:R-:W-:-:S05]  /*26a0*/  IMAD R3, R24, UR5, R3 ;  /* 0x0000000518037c24 */ /* 0x000fca000f8e0203 */
[----:B------:R-:W-:Y:S01]  /*26b0*/  IADD3.X R5, R14, R5, R3, P0, !PT ;  /* 0x000000050e057210 */ /* 0x000fe200007fe403 */
[-C--:B0-----:R-:W-:Y:S02]  /*26c0*/  IMAD R0, R23, R12.reuse, RZ ;  /* 0x0000000c17007224 */ /* 0x081fe400078e02ff */
[----:B------:R-:W-:-:S04]  /*26d0*/  IMAD.WIDE.U32 R2, R22, R12, R4 ;  /* 0x0000000c16027225 */ /* 0x000fc800078e0004 */
[----:B------:R-:W-:Y:S01]  /*26e0*/  IMAD R15, R22, R13, R0 ;  /* 0x0000000d160f7224 */ /* 0x000fe200078e0200 */
[----:B-1----:R-:W-:-:S04]  /*26f0*/  IADD3 R10, P0, R2, R20, RZ ;  /* 0x00000014020a7210 */ /* 0x002fc80007f1e0ff */
[----:B------:R-:W-:Y:S01]  /*2700*/  IADD3.X R11, R21, R3, R15, P0, !PT ;  /* 0x00000003150b7210 */ /* 0x000fe200007fe40f */
[----:B------:R-:W-:Y:S08]  /*2710*/  @P2 BRA `(.L_x_36) ;  /* 0x0000000000042947 */ /* 0x000ff00003800000 */
[----:B------:R0:W5:Y:S02]  /*2720*/  LDG.E.U8 R36, desc[UR50][R10.64] ;  /* 0x000000320a247981 */ /* 0x000164000c1e1100 */
.L_x_36:
[----:B------:R-:W-:Y:S05]  /*2730*/  BSYNC B1 ;  /* 0x0000000000017941 */ /* 0x000fea0003800000 */
.L_x_35:
[----:B-----5:R-:W-:Y:S01]  /*2740*/  LOP3.LUT R0, R36, 0xffff, RZ, 0xc0, !PT ;  /* 0x0000ffff24007812 */ /* 0x020fe200078ec0ff */
[C---:B------:R-:W-:Y:S01]  /*2750*/  IMAD.SHL.U32 R2, R12.reuse, 0x8, RZ ;  /* 0x000000080c027824 */ /* 0x040fe200078e00ff */
[----:B------:R-:W-:Y:S01]  /*2760*/  SHF.L.U64.HI R3, R12, 0x3, R13 ;  /* 0x000000030c037819 */ /* 0x000fe2000001020d */
[----:B------:R-:W-:Y:S01]  /*2770*/  BSSY B1, `(.L_x_37) ;  /* 0x0000010000017945 */ /* 0x000fe20003800000 */
[----:B------:R-:W-:Y:S02]  /*2780*/  PRMT R0, R0, 0x8880, RZ ;  /* 0x0000888000007816 */ /* 0x000fe400000000ff */
[----:B------:R-:W-:Y:S01]  /*2790*/  ISETP.LT.OR P1, PT, R39, 0x2, !P1 ;  /* 0x000000022700780c */ /* 0x000fe20004f21670 */
[----:B------:R-:W-:Y:S01]  /*27a0*/  IMAD.WIDE.U32 R2, R22, R12, R2 ;  /* 0x0000000c16027225 */ /* 0x000fe200078e0002 */
[----:B------:R-:W-:-:S03]  /*27b0*/  ISETP.GE.AND P0, PT, R38, 0x9, PT ;  /* 0x000000092600780c */ /* 0x000fc60003f06270 */
[----:B------:R-:W-:Y:S01]  /*27c0*/  IMAD R13, R0, R27, RZ ;  /* 0x0000001b000d7224 */ /* 0x000fe200078e02ff */
[----:B------:R-:W-:Y:S01]  /*27d0*/  IADD3 R2, P3, P4, R4, R20, R2 ;  /* 0x0000001404027210 */ /* 0x000fe20007c7e002 */
[----:B------:R-:W-:Y:S01]  /*27e0*/  IMAD.IADD R0, R15, 0x1, R3 ;  /* 0x000000010f007824 */ /* 0x000fe200078e0203 */
[----:B------:R-:W-:Y:S01]  /*27f0*/  ISETP.LT.OR P5, PT, R39, 0x1, !P0 ;  /* 0x000000012700780c */ /* 0x000fe200047a1670 */
[----:B------:R-:W-:-:S03]  /*2800*/  @!P2 IMAD R15, R28, R26, R13 ;  /* 0x0000001a1c0fa224 */ /* 0x000fc600078e020d */
[----:B------:R-:W-:Y:S02]  /*2810*/  IADD3.X R3, R5, R21, R0, P3, P4 ;  /* 0x0000001505037210 */ /* 0x000fe40001fe8400 */
[----:B------:R1:W-:Y:S01]  /*2820*/  @!P2 STG.E.U8 desc[UR50][R6.64], R15 ;  /* 0x0000000f0600a986 */ /* 0x0003e2000c101132 */
[----:B------:R-:W-:Y:S06]  /*2830*/  @P1 BRA `(.L_x_38) ;  /* 0x00000000000c1947 */ /* 0x000fec0003800000 */
[----:B------:R-:W3:Y:S02]  /*2840*/  LDG.E.U8 R36, desc[UR50][R10.64+0x1] ;  /* 0x000001320a247981 */ /* 0x000ee4000c1e1100 */
[----:B---3--:R-:W-:-:S05]  /*2850*/  PRMT R0, R36, 0x8880, RZ ;  /* 0x0000888024007816 */ /* 0x008fca00000000ff */
[----:B------:R-:W-:-:S07]  /*2860*/  IMAD R13, R0, R27, RZ ;  /* 0x0000001b000d7224 */ /* 0x000fce00078e02ff */
.L_x_38:
[----:B------:R-:W-:Y:S05]  /*2870*/  BSYNC B1 ;  /* 0x0000000000017941 */ /* 0x000fea0003800000 */
.L_x_37:
[----:B------:R-:W-:Y:S01]  /*2880*/  @!P1 IMAD R29, R29, R26, R13 ;  /* 0x0000001a1d1d9224 */ /* 0x000fe200078e020d */
[----:B------:R-:W-:Y:S04]  /*2890*/  BSSY B1, `(.L_x_39) ;  /* 0x0000006000017945 */ /* 0x000fe80003800000 */
[----:B------:R3:W-:Y:S01]  /*28a0*/  @!P1 STG.E.U8 desc[UR50][R6.64+0x1], R29 ;  /* 0x0000011d06009986 */ /* 0x0007e2000c101132 */
[----:B------:R-:W-:Y:S05]  /*28b0*/  @P5 BRA `(.L_x_40) ;  /* 0x00000000000c5947 */ /* 0x000fea0003800000 */
[----:B------:R-:W4:Y:S02]  /*28c0*/  LDG.E.U8 R36, desc[UR50][R2.64] ;  /* 0x0000003202247981 */ /* 0x000f24000c1e1100 */
[----:B----4-:R-:W-:-:S05]  /*28d0*/  PRMT R0, R36, 0x8880, RZ ;  /* 0x0000888024007816 */ /* 0x010fca00000000ff */
[----:B------:R-:W-:-:S07]  /*28e0*/  IMAD R13, R0, R27, RZ ;  /* 0x0000001b000d7224 */ /* 0x000fce00078e02ff */
.L_x_40:
[----:B------:R-:W-:Y:S05]  /*28f0*/  BSYNC B1 ;  /* 0x0000000000017941 */ /* 0x000fea0003800000 */
.L_x_39:
[----:B------:R-:W-:Y:S01]  /*2900*/  @!P5 IMAD R5, R30, R26, R13 ;  /* 0x0000001a1e05d224 */ /* 0x000fe200078e020d */
[----:B------:R-:W-:Y:S01]  /*2910*/  ISETP.LT.OR P0, PT, R39, 0x2, !P0 ;  /* 0x000000022700780c */ /* 0x000fe20004701670 */
[----:B------:R-:W-:Y:S03]  /*2920*/  BSSY B1, `(.L_x_41) ;  /* 0x0000006000017945 */ /* 0x000fe60003800000 */
[----:B------:R4:W-:Y:S09]  /*2930*/  @!P5 STG.E.U8 desc[UR50][R8.64], R5 ;  /* 0x000000050800d986 */ /* 0x0009f2000c101132 */
[----:B------:R-:W-:Y:S05]  /*2940*/  @P0 BRA `(.L_x_42) ;  /* 0x00000000000c0947 */ /* 0x000fea0003800000 */
[----:B------:R-:W5:Y:S02]  /*2950*/  LDG.E.U8 R36, desc[UR50][R2.64+0x1] ;  /* 0x0000013202247981 */ /* 0x000f64000c1e1100 */
[----:B-----5:R-:W-:-:S05]  /*2960*/  PRMT R0, R36, 0x8880, RZ ;  /* 0x0000888024007816 */ /* 0x020fca00000000ff */
[----:B------:R-:W-:-:S07]  /*2970*/  IMAD R13, R0, R27, RZ ;  /* 0x0000001b000d7224 */ /* 0x000fce00078e02ff */
.L_x_42:
[----:B------:R-:W-:Y:S05]  /*2980*/  BSYNC B1 ;  /* 0x0000000000017941 */ /* 0x000fea0003800000 */
.L_x_41:
[----:B------:R-:W-:Y:S01]  /*2990*/  IMAD R13, R31, R26, R13 ;  /* 0x0000001a1f0d7224 */ /* 0x000fe200078e020d */
[----:B------:R-:W-:Y:S06]  /*29a0*/  @P0 BRA `(.L_x_43) ;  /* 0x0000000000400947 */ /* 0x000fec0003800000 */
[----:B------:R0:W-:Y:S01]  /*29b0*/  STG.E.U8 desc[UR50][R8.64+0x1], R13 ;  /* 0x0000010d08007986 */ /* 0x0001e2000c101132 */
[----:B------:R-:W-:Y:S05]  /*29c0*/  BRA `(.L_x_43) ;  /* 0x0000000000387947 */ /* 0x000fea0003800000 */
.L_x_34:
[C---:B------:R-:W-:Y:S02]  /*29d0*/  ISETP.GE.AND P0, PT, R38.reuse, 0x1, PT ;  /* 0x000000012600780c */ /* 0x040fe40003f06270 */
[----:B------:R-:W-:Y:S02]  /*29e0*/  ISETP.GE.AND P1, PT, R38, 0x9, PT ;  /* 0x000000092600780c */ /* 0x000fe40003f26270 */
[C---:B------:R-:W-:Y:S02]  /*29f0*/  ISETP.LT.OR P2, PT, R39.reuse, 0x1, !P0 ;  /* 0x000000012700780c */ /* 0x040fe40004741670 */
[C---:B------:R-:W-:Y:S02]  /*2a00*/  ISETP.LT.OR P0, PT, R39.reuse, 0x2, !P0 ;  /* 0x000000022700780c */ /* 0x040fe40004701670 */
[C---:B------:R-:W-:Y:S02]  /*2a10*/  ISETP.LT.OR P3, PT, R39.reuse, 0x1, !P1 ;  /* 0x000000012700780c */ /* 0x040fe40004f61670 */
[----:B------:R-:W-:-:S07]  /*2a20*/  ISETP.LT.OR P1, PT, R39, 0x2, !P1 ;  /* 0x000000022700780c */ /* 0x000fce0004f21670 */
[-C--:B------:R-:W-:Y:S02]  /*2a30*/  @!P2 IMAD R3, R28, R26.reuse, RZ ;  /* 0x0000001a1c03a224 */ /* 0x080fe400078e02ff */
[-C--:B------:R-:W-:Y:S02]  /*2a40*/  @!P0 IMAD R29, R29, R26.reuse, RZ ;  /* 0x0000001a1d1d8224 */ /* 0x080fe400078e02ff */
[-C--:B------:R-:W-:Y:S01]  /*2a50*/  @!P3 IMAD R5, R30, R26.reuse, RZ ;  /* 0x0000001a1e05b224 */ /* 0x080fe200078e02ff */
[----:B------:R0:W-:Y:S01]  /*2a60*/  @!P2 STG.E.U8 desc[UR50][R6.64], R3 ;  /* 0x000000030600a986 */ /* 0x0001e2000c101132 */
[----:B------:R-:W-:-:S03]  /*2a70*/  @!P1 IMAD R31, R31, R26, RZ ;  /* 0x0000001a1f1f9224 */ /* 0x000fc600078e02ff */
[----:B------:R0:W-:Y:S04]  /*2a80*/  @!P0 STG.E.U8 desc[UR50][R6.64+0x1], R29 ;  /* 0x0000011d06008986 */ /* 0x0001e8000c101132 */
[----:B------:R0:W-:Y:S04]  /*2a90*/  @!P3 STG.E.U8 desc[UR50][R8.64], R5 ;  /* 0x000000050800b986 */ /* 0x0001e8000c101132 */
[----:B------:R0:W-:Y:S02]  /*2aa0*/  @!P1 STG.E.U8 desc[UR50][R8.64+0x1], R31 ;  /* 0x0000011f08009986 */ /* 0x0001e4000c101132 */
.L_x_43:
[----:B------:R-:W-:Y:S05]  /*2ab0*/  BSYNC B0 ;  /* 0x0000000000007941 */ /* 0x000fea0003800000 */
.L_x_33:
[----:B------:R-:W-:Y:S01]  /*2ac0*/  IMAD.U32 R0, RZ, RZ, UR47 ;  /* 0x0000002fff007e24 */ /* 0x000fe2000f8e00ff */
[----:B------:R-:W-:Y:S01]  /*2ad0*/  ULDC.64 UR4, c[0x0][0x650] ;  /* 0x0001940000047ab9 */ /* 0x000fe20000000a00 */
[C---:B0-2---:R-:W-:Y:S02]  /*2ae0*/  IMAD.WIDE.U32 R2, R25.reuse, UR38, RZ ;  /* 0x0000002619027c25 */ /* 0x045fe4000f8e00ff */
[----:B------:R0:W-:Y:S02]  /*2af0*/  SYNCS.ARRIVE.TRANS64.A1T0 RZ, [R0+UR43], RZ ;  /* 0x000000ff00ff79a7 */ /* 0x0001e4000810002b */
[----:B----4-:R-:W-:Y:S01]  /*2b00*/  IMAD R5, R25, UR39, RZ ;  /* 0x0000002719057c24 */ /* 0x010fe2000f8e02ff */
[----:B------:R-:W-:Y:S01]  /*2b10*/  LEA R18, P0, R2, R18, 0x1 ;  /* 0x0000001202127211 */ /* 0x000fe200078008ff */
[----:B------:R-:W-:Y:S02]  /*2b20*/  IMAD.MOV.U32 R22, RZ, RZ, -0x1 ;  /* 0xffffffffff167424 */ /* 0x000fe400078e00ff */
[----:B------:R-:W-:-:S02]  /*2b30*/  IMAD.MOV.U32 R23, RZ, RZ, -0x1 ;  /* 0xffffffffff177424 */ /* 0x000fc400078e00ff */
[----:B0-----:R-:W-:Y:S02]  /*2b40*/  IMAD.IADD R0, R5, 0x1, R3 ;  /* 0x0000000105007824 */ /* 0x001fe400078e0203 */
[----:B------:R-:W-:-:S03]  /*2b50*/  IMAD.MOV.U32 R24, RZ, RZ, -0x1 ;  /* 0xffffffffff187424 */ /* 0x000fc600078e00ff */
[--C-:B------:R-:W-:Y:S02]  /*2b60*/  LEA.HI.X R17, R2, R17, R0.reuse, 0x1, P0 ;  /* 0x0000001102117211 */ /* 0x100fe400000f0c00 */
[----:B------:R-:W-:Y:S02]  /*2b70*/  ISETP.GE.U32.AND P0, PT, R18, UR4, PT ;  /* 0x0000000412007c0c */ /* 0x000fe4000bf06070 */
[----:B------:R-:W-:Y:S02]  /*2b80*/  PRMT R0, RZ, 0x7610, R0 ;  /* 0x00007610ff007816 */ /* 0x000fe40000000000 */
[----:B------:R-:W-:-:S13]  /*2b90*/  ISETP.GE.U32.AND.EX P0, PT, R17, UR5, PT, P0 ;  /* 0x0000000511007c0c */ /* 0x000fda000bf06100 */
[----:B------:R-:W-:Y:S05]  /*2ba0*/  @P0 BRA `(.L_x_44) ;  /* 0x00000004006c0947 */ /* 0x000fea0003800000 */
[----:B------:R-:W0:Y:S01]  /*2bb0*/  S2R R10, SR_CTAID.X ;  /* 0x00000000000a7919 */ /* 0x000e220000002500 */
[----:B------:R-:W2:Y:S01]  /*2bc0*/  LDC.64 R8, c[0x0][0x628] ;  /* 0x00018a00ff087b82 */ /* 0x000ea20000000a00 */
[----:B------:R-:W-:Y:S01]  /*2bd0*/  ULDC UR4, c[0x0][0x150] ;  /* 0x0000540000047ab9 */ /* 0x000fe20000000800 */
[----:B-1-3--:R-:W-:Y:S01]  /*2be0*/  IMAD.MOV.U32 R6, RZ, RZ, R18 ;  /* 0x000000ffff067224 */ /* 0x00afe200078e0012 */
[----:B------:R-:W1:Y:S01]  /*2bf0*/  S2R R20, SR_CTAID.Y ;  /* 0x0000000000147919 */ /* 0x000e620000002600 */
[----:B------:R-:W-:-:S04]  /*2c00*/  IMAD.MOV.U32 R7, RZ, RZ, R17 ;  /* 0x000000ffff077224 */ /* 0x000fc800078e0011 */
[----:B------:R-:W3:Y:S08]  /*2c10*/  LDC R15, c[0x0][0x144] ;  /* 0x00005100ff0f7b82 */ /* 0x000ef00000000800 */
[----:B------:R-:W4:Y:S08]  /*2c20*/  LDC R0, c[0x0][0x630] ;  /* 0x00018c00ff007b82 */ /* 0x000f300000000800 */
[----:B------:R-:W1:Y:S01]  /*2c30*/  LDC.64 R12, c[0x0][0x620] ;  /* 0x00018800ff0c7b82 */ /* 0x000e620000000a00 */
[----:B--2---:R-:W-:-:S04]  /*2c40*/  ISETP.NE.U32.AND P0, PT, R8, RZ, PT ;  /* 0x000000ff0800720c */ /* 0x004fc80003f05070 */
[----:B------:R-:W-:Y:S02]  /*2c50*/  ISETP.NE.AND.EX P0, PT, R9, RZ, PT, P0 ;  /* 0x000000ff0900720c */ /* 0x000fe40003f05300 */
[----:B0-----:R-:W-:-:S05]  /*2c60*/  I2FP.F32.U32 R2, R10 ;  /* 0x0000000a00027245 */ /* 0x001fca0000201000 */
[----:B------:R-:W-:-:S04]  /*2c70*/  FMUL R2, R2, UR4 ;  /* 0x0000000402027c20 */ /* 0x000fc80008400000 */
[----:B------:R0:W2:Y:S02]  /*2c80*/  F2I.U32.TRUNC.NTZ R14, R2 ;  /* 0x00000002000e7305 */ /* 0x0000a4000020f000 */
[----:B---34-:R-:W-:Y:S05]  /*2c90*/  @!P0 BRA `(.L_x_45) ;  /* 0x0000000000288947 */ /* 0x018fea0003800000 */
[----:B------:R-:W3:Y:S02]  /*2ca0*/  LDC R3, c[0x0][0x634] ;  /* 0x00018d00ff037b82 */ /* 0x000ee40000000800 */
[----:B---3--:R-:W-:-:S05]  /*2cb0*/  IADD3 R7, P0, R18, R3, RZ ;  /* 0x0000000312077210 */ /* 0x008fca0007f1e0ff */
[----:B------:R-:W-:-:S04]  /*2cc0*/  IMAD.X R11, RZ, RZ, R17, P0 ;  /* 0x000000ffff0b7224 */ /* 0x000fc800000e0611 */
[----:B0-----:R-:W-:-:S04]  /*2cd0*/  IMAD.WIDE.U32 R2, R11, R8, RZ ;  /* 0x000000080b027225 */ /* 0x001fc800078e00ff */
[----:B------:R-:W-:-:S04]  /*2ce0*/  IMAD.WIDE.U32 R4, P0, R7, R9, R2 ;  /* 0x0000000907047225 */ /* 0x000fc80007800002 */
[----:B------:R-:W-:-:S04]  /*2cf0*/  IMAD.WIDE.U32 R2, R7, R8, RZ ;  /* 0x0000000807027225 */ /* 0x000fc800078e00ff */
[----:B------:R-:W-:Y:S01]  /*2d00*/  IMAD.X R7, RZ, RZ, RZ, P0 ;  /* 0x000000ffff077224 */ /* 0x000fe200000e06ff */
[----:B------:R-:W-:Y:S01]  /*2d10*/  IADD3 RZ, P0, R3, R4, RZ ;  /* 0x0000000403ff7210 */ /* 0x000fe20007f1e0ff */
[----:B------:R-:W-:-:S04]  /*2d20*/  IMAD.MOV.U32 R6, RZ, RZ, R5 ;  /* 0x000000ffff067224 */ /* 0x000fc800078e0005 */
[----:B------:R-:W-:-:S08]  /*2d30*/  IMAD.WIDE.U32.X R6, R11, R9, R6, P0 ;  /* 0x000000090b067225 */ /* 0x000fd000000e0406 */
.L_x_45:
[-CC-:B------:R-:W-:Y:S01]  /*2d40*/  SHF.R.U64 R24, R6, R0.reuse, R7.reuse ;  /* 0x0000000006187219 */ /* 0x180fe20000001207 */
[----:B------:R-:W3:Y:S01]  /*2d50*/  LDC.64 R28, c[0x0][0x640] ;  /* 0x00019000ff1c7b82 */ /* 0x000ee20000000a00 */
[----:B------:R-:W-:Y:S01]  /*2d60*/  SHF.R.U32.HI R0, RZ, R0, R7 ;  /* 0x00000000ff007219 */ /* 0x000fe20000011607 */
[----:B0-----:R-:W-:Y:S01]  /*2d70*/  IMAD.MOV.U32 R2, RZ, RZ, R18 ;  /* 0x000000ffff027224 */ /* 0x001fe200078e0012 */
[----:B------:R-:W-:Y:S01]  /*2d80*/  IADD3 R5, P0, RZ, -R24, RZ ;  /* 0x80000018ff057210 */ /* 0x000fe20007f1e0ff */
[----:B--2---:R-:W-:Y:S01]  /*2d90*/  IMAD.MOV R14, RZ, RZ, -R14 ;  /* 0x000000ffff0e7224 */ /* 0x004fe200078e0a0e */
[----:B------:R-:W-:Y:S01]  /*2da0*/  ULDC UR4, c[0x0][0x154] ;  /* 0x0000550000047ab9 */ /* 0x000fe20000000800 */
[----:B------:R-:W-:Y:S02]  /*2db0*/  IMAD.MOV.U32 R7, RZ, RZ, 0x1 ;  /* 0x00000001ff077424 */ /* 0x000fe400078e00ff */
[----:B------:R-:W0:Y:S01]  /*2dc0*/  LDC R4, c[0x0][0x618] ;  /* 0x00018600ff047b82 */ /* 0x000e220000000800 */
[----:B------:R-:W-:-:S02]  /*2dd0*/  IMAD.X R3, RZ, RZ, ~R0, P0 ;  /* 0x000000ffff037224 */ /* 0x000fc400000e0e00 */
[----:B------:R-:W-:Y:S02]  /*2de0*/  IMAD R15, R15, R14, R10 ;  /* 0x0000000e0f0f7224 */ /* 0x000fe400078e020a */
[-C--:B-1----:R-:W-:Y:S02]  /*2df0*/  IMAD R0, R3, R12.reuse, RZ ;  /* 0x0000000c03007224 */ /* 0x082fe400078e02ff */
[----:B------:R-:W-:Y:S01]  /*2e00*/  IMAD.MOV.U32 R3, RZ, RZ, R17 ;  /* 0x000000ffff037224 */ /* 0x000fe200078e0011 */
[----:B------:R-:W1:Y:S01]  /*2e10*/  LDC R6, c[0x0][0x608] ;  /* 0x00018200ff067b82 */ /* 0x000e620000000800 */
[----:B------:R-:W-:-:S04]  /*2e20*/  IMAD.WIDE.U32 R2, R5, R12, R2 ;  /* 0x0000000c05027225 */ /* 0x000fc800078e0002 */
[----:B------:R-:W-:-:S03]  /*2e30*/  IMAD R5, R5, R13, R0 ;  /* 0x0000000d05057224 */ /* 0x000fc600078e0200 */
[----:B------:R-:W2:Y:S01]  /*2e40*/  LDC R22, c[0x0][0x658] ;  /* 0x00019600ff167b82 */ /* 0x000ea20000000800 */
[----:B------:R-:W-:Y:S01]  /*2e50*/  I2FP.F32.U32 R0, R20 ;  /* 0x0000001400007245 */ /* 0x000fe20000201000 */
[----:B------:R-:W-:Y:S01]  /*2e60*/  IMAD.IADD R3, R3, 0x1, R5 ;  /* 0x0000000103037824 */ /* 0x000fe200078e0205 */
[----:B---3--:R-:W-:Y:S01]  /*2e70*/  ISETP.NE.U32.AND P0, PT, R28, RZ, PT ;  /* 0x000000ff1c00720c */ /* 0x008fe20003f05070 */
[----:B------:R-:W-:Y:S02]  /*2e80*/  IMAD.MOV.U32 R5, RZ, RZ, -0x1 ;  /* 0xffffffffff057424 */ /* 0x000fe400078e00ff */
[----:B------:R-:W-:Y:S02]  /*2e90*/  FMUL R0, R0, UR4 ;  /* 0x0000000400007c20 */ /* 0x000fe40008400000 */
[----:B------:R-:W3:Y:S01]  /*2ea0*/  LDC R13, c[0x0][0x148] ;  /* 0x00005200ff0d7b82 */ /* 0x000ee20000000800 */
[----:B0-----:R-:W-:Y:S01]  /*2eb0*/  SHF.R.U64 R10, R2, R4, R3 ;  /* 0x00000004020a7219 */ /* 0x001fe20000001203 */
[----:B------:R0:W4:Y:S01]  /*2ec0*/  F2I.U32.TRUNC.NTZ R12, R0 ;  /* 0x00000000000c7305 */ /* 0x000122000020f000 */
[----:B------:R-:W-:-:S02]  /*2ed0*/  ISETP.NE.AND.EX P0, PT, R29, RZ, PT, P0 ;  /* 0x000000ff1d00720c */ /* 0x000fc40003f05300 */
[----:B------:R-:W-:-:S03]  /*2ee0*/  SHF.R.U32.HI R3, RZ, R4, R3 ;  /* 0x00000004ff037219 */ /* 0x000fc60000011603 */
[----:B------:R-:W0:Y:S01]  /*2ef0*/  LDC R14, c[0x0][0x600] ;  /* 0x00018000ff0e7b82 */ /* 0x000e220000000800 */
[-CC-:B-1----:R-:W-:Y:S02]  /*2f00*/  SHF.R.U64 R8, R10, R6.reuse, R3.reuse ;  /* 0x000000060a087219 */ /* 0x182fe40000001203 */
[----:B------:R-:W-:-:S05]  /*2f10*/  SHF.R.U32.HI R3, RZ, R6, R3 ;  /* 0x00000006ff037219 */ /* 0x000fca0000011603 */
[----:B------:R-:W1:Y:S01]  /*2f20*/  LDC R23, c[0x0][0x648] ;  /* 0x00019200ff177b82 */ /* 0x000e620000000800 */
[-CC-:B--2---:R-:W-:Y:S02]  /*2f30*/  SHF.R.U64 R11, R8, R22.reuse, R3.reuse ;  /* 0x00000016080b7219 */ /* 0x184fe40000001203 */
[-C--:B------:R-:W-:Y:S02]  /*2f40*/  SHF.L.U32 R5, R5, R22.reuse, RZ ;  /* 0x0000001605057219 */ /* 0x080fe400000006ff */
[-C--:B------:R-:W-:Y:S01]  /*2f50*/  SHF.R.U32.HI R3, RZ, R22.reuse, R3 ;  /* 0x00000016ff037219 */ /* 0x080fe20000011603 */
[----:B------:R-:W-:Y:S01]  /*2f60*/  IMAD.MOV.U32 R2, RZ, RZ, R11 ;  /* 0x000000ffff027224 */ /* 0x000fe200078e000b */
[----:B------:R-:W-:Y:S01]  /*2f70*/  SHF.L.U32 R22, R7, R22, RZ ;  /* 0x0000001607167219 */ /* 0x000fe200000006ff */
[----:B------:R-:W2:Y:S01]  /*2f80*/  LDC R30, c[0x0][0x638] ;  /* 0x00018e00ff1e7b82 */ /* 0x000ea20000000800 */
[----:B------:R-:W-:-:S07]  /*2f90*/  LOP3.LUT R21, RZ, R5, RZ, 0x33, !PT ;  /* 0x00000005ff157212 */ /* 0x000fce00078e33ff */
[----:B------:R-:W0:Y:S01]  /*2fa0*/  LDC R31, c[0x0][0x610] ;  /* 0x00018400ff1f7b82 */ /* 0x000e220000000800 */
[----:B----4-:R-:W-:Y:S05]  /*2fb0*/  @!P0 BRA `(.L_x_46) ;  /* 0x0000000000288947 */ /* 0x010fea0003800000 */
[----:B0-----:R-:W0:Y:S02]  /*2fc0*/  LDC R0, c[0x0][0x64c] ;  /* 0x00019300ff007b82 */ /* 0x001e240000000800 */
        /* <DEDUP_REMOVED lines=9> */
.L_x_46:
[----:B------:R-:W-:Y:S01]  /*3060*/  ISETP.NE.AND P0, PT, R19, 0x1, PT ;  /* 0x000000011300780c */ /* 0x000fe20003f05270 */
[----:B0-----:R-:W-:Y:S01]  /*3070*/  VIADD R5, R14, 0xffffffff ;  /* 0xffffffff0e057836 */ /* 0x001fe20000000000 */
[----:B-1----:R-:W-:Y:S01]  /*3080*/  SHF.R.U64 R0, R2, R23, R3 ;  /* 0x0000001702007219 */ /* 0x002fe20000001203 */
[----:B------:R-:W-:Y:S01]  /*3090*/  IMAD.MOV R12, RZ, RZ, -R12 ;  /* 0x000000ffff0c7224 */ /* 0x000fe200078e0a0c */
[----:B------:R-:W-:-:S03]  /*30a0*/  LOP3.LUT R3, R8, R21, RZ, 0xc0, !PT ;  /* 0x0000001508037212 */ /* 0x000fc600078ec0ff */
[----:B------:R-:W-:Y:S02]  /*30b0*/  IMAD.MOV R2, RZ, RZ, -R0 ;  /* 0x000000ffff027224 */ /* 0x000fe400078e0a00 */
[----:B------:R-:W-:Y:S01]  /*30c0*/  IMAD R22, R22, R0, R3 ;  /* 0x0000000016167224 */ /* 0x000fe200078e0203 */
[----:B------:R-:W-:Y:S01]  /*30d0*/  LOP3.LUT R3, R10, R5, RZ, 0xc0, !PT ;  /* 0x000000050a037212 */ /* 0x000fe200078ec0ff */
[----:B--2---:R-:W-:Y:S02]  /*30e0*/  IMAD R0, R2, R30, R11 ;  /* 0x0000001e02007224 */ /* 0x004fe400078e020b */
[----:B---3--:R-:W-:Y:S02]  /*30f0*/  @P0 IMAD R15, R13, R12, R20 ;  /* 0x0000000c0d0f0224 */ /* 0x008fe400078e0214 */
[----:B------:R-:W-:Y:S02]  /*3100*/  IMAD R3, R0, R14, R3 ;  /* 0x0000000e00037224 */ /* 0x000fe400078e0203 */
[----:B------:R-:W-:-:S02]  /*3110*/  IMAD R22, R22, R31, R15 ;  /* 0x0000001f16167224 */ /* 0x000fc400078e020f */
[----:B------:R-:W-:-:S03]  /*3120*/  IMAD.MOV.U32 R2, RZ, RZ, 0x1 ;  /* 0x00000001ff027424 */ /* 0x000fc600078e00ff */
[----:B------:R-:W-:Y:S02]  /*3130*/  SEL R23, R3, R22, !P0 ;  /* 0x0000001603177207 */ /* 0x000fe40004000000 */
[----:B------:R-:W-:Y:S02]  /*3140*/  PRMT R0, R2, 0x7610, R0 ;  /* 0x0000761002007816 */ /* 0x000fe40000000000 */
[----:B------:R-:W-:-:S07]  /*3150*/  SEL R22, R22, R3, !P0 ;  /* 0x0000000316167207 */ /* 0x000fce0004000000 */
.L_x_44:
[----:B------:R-:W-:Y:S02]  /*3160*/  LOP3.LUT P0, RZ, R0, 0xff, RZ, 0xc0, !PT ;  /* 0x000000ff00ff7812 */ /* 0x000fe4000780c0ff */
[----:B------:R-:W-:-:S11]  /*3170*/  LOP3.LUT R41, R41, 0x1, RZ, 0x3c, !PT ;  /* 0x0000000129297812 */ /* 0x000fd600078e3cff */
[----:B------:R-:W-:Y:S05]  /*3180*/  @P0 BRA `(.L_x_47) ;  /* 0xffffffe400180947 */ /* 0x000fea000383ffff */
[----:B------:R-:W-:Y:S05]  /*3190*/  EXIT ;  /* 0x000000000000794d */ /* 0x000fea0003800000 */
.L_x_14:
[----:B------:R-:W-:-:S08]  /*31a0*/  ISETP.NE.AND P0, PT, R0, RZ, PT ;  /* 0x000000ff0000720c */ /* 0x000fd00003f05270 */
[----:B--2--5:R-:W0:-:S00]  /*31b0*/  USETMAXREG.DEALLOC.CTAPOOL 0x28 ;  /* 0x00000028000079c8 */ /* 0x024e0000080e0500 */
[----:B------:R-:W-:Y:S05]  /*31c0*/  @P0 EXIT ;  /* 0x000000000000094d */ /* 0x000fea0003800000 */
[----:B0-----:R-:W-:Y:S01]  /*31d0*/  LOP3.LUT P0, RZ, R6, 0xff, RZ, 0xc0, !PT ;  /* 0x000000ff06ff7812 */ /* 0x001fe2000780c0ff */
[----:B------:R-:W-:Y:S02]  /*31e0*/  IMAD.MOV.U32 R0, RZ, RZ, 0x1 ;  /* 0x00000001ff007424 */ /* 0x000fe400078e00ff */
[----:B------:R-:W-:-:S10]  /*31f0*/  IMAD.MOV.U32 R10, RZ, RZ, RZ ;  /* 0x000000ffff0a7224 */ /* 0x000fd400078e00ff */
[----:B------:R-:W-:Y:S05]  /*3200*/  @!P0 BRA `(.L_x_48) ;  /* 0x0000000c004c8947 */ /* 0x000fea0003800000 */
[----:B------:R-:W-:Y:S01]  /*3210*/  LOP3.LUT P0, RZ, R3, 0x1f, RZ, 0xc0, !PT ;  /* 0x0000001f03ff7812 */ /* 0x000fe2000780c0ff */
[C---:B------:R-:W-:Y:S01]  /*3220*/  IMAD R5, R25.reuse, UR39, RZ ;  /* 0x0000002719057c24 */ /* 0x040fe2000f8e02ff */
[C---:B------:R-:W-:Y:S01]  /*3230*/  ISETP.NE.AND P2, PT, R2.reuse, RZ, PT ;  /* 0x000000ff0200720c */ /* 0x040fe20003f45270 */
[----:B------:R-:W-:Y:S01]  /*3240*/  ULDC UR5, c[0x0][0x658] ;  /* 0x0001960000057ab9 */ /* 0x000fe20000000800 */
[----:B------:R-:W-:Y:S01]  /*3250*/  ISETP.NE.OR P0, PT, R2, RZ, !P0 ;  /* 0x000000ff0200720c */ /* 0x000fe20004705670 */
[----:B------:R-:W-:Y:S01]  /*3260*/  IMAD.WIDE.U32 R2, R25, UR38, RZ ;  /* 0x0000002619027c25 */ /* 0x000fe2000f8e00ff */
[----:B------:R-:W-:Y:S01]  /*3270*/  UMOV UR6, 0xffffffff ;  /* 0xffffffff00067882 */ /* 0x000fe20000000000 */
[----:B------:R-:W-:Y:S01]  /*3280*/  BSSY B0, `(.L_x_48) ;  /* 0x00000cb000007945 */ /* 0x000fe20003800000 */
[----:B------:R-:W-:Y:S01]  /*3290*/  USHF.L.U32 UR6, UR6, UR5, URZ ;  /* 0x0000000506067299 */ /* 0x000fe2000800063f */
[----:B------:R-:W-:Y:S01]  /*32a0*/  IMAD.MOV.U32 R11, RZ, RZ, 0x1 ;  /* 0x00000001ff0b7424 */ /* 0x000fe200078e00ff */
[----:B------:R-:W-:Y:S01]  /*32b0*/  LOP3.LUT R9, R16, 0x2, RZ, 0xfc, !PT ;  /* 0x0000000210097812 */ /* 0x000fe200078efcff */
[----:B------:R-:W-:Y:S01]  /*32c0*/  IMAD.MOV.U32 R0, RZ, RZ, 0x1 ;  /* 0x00000001ff007424 */ /* 0x000fe200078e00ff */
[----:B------:R-:W-:Y:S01]  /*32d0*/  ULDC UR4, c[0x0][0x600] ;  /* 0x0001800000047ab9 */ /* 0x000fe20000000800 */
[----:B------:R-:W-:Y:S01]  /*32e0*/  IMAD.MOV.U32 R10, RZ, RZ, RZ ;  /* 0x000000ffff0a7224 */ /* 0x000fe200078e00ff */
[----:B------:R-:W-:Y:S01]  /*32f0*/  UMOV UR7, 0x1 ;  /* 0x0000000100077882 */ /* 0x000fe20000000000 */
[----:B------:R-:W-:Y:S01]  /*3300*/  IMAD.IADD R8, R5, 0x1, R3 ;  /* 0x0000000105087824 */ /* 0x000fe200078e0203 */
[----:B------:R-:W-:-:S02]  /*3310*/  UIADD3 UR13, UR40, 0x1, URZ ;  /* 0x00000001280d7890 */ /* 0x000fc4000fffe03f */
[----:B------:R-:W-:Y:S02]  /*3320*/  UIADD3 UR4, UR4, -0x1, URZ ;  /* 0xffffffff04047890 */ /* 0x000fe4000fffe03f */
[----:B------:R-:W-:Y:S02]  /*3330*/  USHF.L.U32 UR5, UR7, UR5, URZ ;  /* 0x0000000507057299 */ /* 0x000fe4000800063f */
[----:B------:R-:W-:Y:S01]  /*3340*/  ULOP3.LUT UR6, URZ, UR6, URZ, 0x33, !UPT ;  /* 0x000000063f067292 */ /* 0x000fe2000f8e333f */
[----:B------:R-:W-:-:S11]  /*3350*/  ULDC.64 UR30, c[0x0][0x198] ;  /* 0x00006600001e7ab9 */ /* 0x000fd60000000a00 */
.L_x_60:
[----:B------:R-:W-:-:S03]  /*3360*/  UMOV UR7, 0xffffffff ;  /* 0xffffffff00077882 */ /* 0x000fc60000000000 */
[----:B------:R-:W-:Y:S05]  /*3370*/  BRA.DIV UR7, `(.L_x_49) ;  /* 0x00000016072c7947 */ /* 0x000fea000b800000 */
[----:B------:R-:W-:-:S13]  /*3380*/  ELECT P6, URZ, PT ;  /* 0x00000000003f782f */ /* 0x000fda00038c0000 */
.L_x_81:
[----:B------:R-:W0:Y:S01]  /*3390*/  LDC R4, c[0x0][0x28c] ;  /* 0x0000a300ff047b82 */ /* 0x000e220000000800 */
[----:B------:R-:W-:Y:S01]  /*33a0*/  BSSY B1, `(.L_x_50) ;  /* 0x0000043000017945 */ /* 0x000fe20003800000 */
[----:B0-----:R-:W-:-:S13]  /*33b0*/  ISETP.LT.OR P6, PT, R4, 0x1, !P6 ;  /* 0x000000010400780c */ /* 0x001fda00077c1670 */
[----:B------:R-:W-:Y:S05]  /*33c0*/  @P6 BRA `(.L_x_51) ;  /* 0x0000000400006947 */ /* 0x000fea0003800000 */
[----:B------:R-:W-:Y:S02]  /*33d0*/  IMAD.SHL.U32 R22, R22, 0x40, RZ ;  /* 0x0000004016167824 */ /* 0x000fe400078e00ff */
[----:B------:R-:W-:Y:S02]  /*33e0*/  IMAD.SHL.U32 R23, R23, 0x8, RZ ;  /* 0x0000000817177824 */ /* 0x000fe400078e00ff */
[----:B------:R-:W-:Y:S02]  /*33f0*/  IMAD.MOV.U32 R14, RZ, RZ, RZ ;  /* 0x000000ffff0e7224 */ /* 0x000fe400078e00ff */
[----:B------:R-:W-:Y:S02]  /*3400*/  IMAD.U32 R15, RZ, RZ, UR13 ;  /* 0x0000000dff0f7e24 */ /* 0x000fe4000f8e00ff */
[----:B------:R-:W-:Y:S02]  /*3410*/  IMAD.MOV.U32 R4, RZ, RZ, R0 ;  /* 0x000000ffff047224 */ /* 0x000fe400078e0000 */
[----:B------:R-:W-:-:S07]  /*3420*/  IMAD.MOV.U32 R5, RZ, RZ, R10 ;  /* 0x000000ffff057224 */ /* 0x000fce00078e000a */
.L_x_55:
[----:B------:R-:W0:Y:S01]  /*3430*/  S2R R7, SR_CgaCtaId ;  /* 0x0000000000077919 */ /* 0x000e220000008800 */
[----:B------:R-:W-:-:S04]  /*3440*/  MOV R6, 0x400 ;  /* 0x0000040000067802 */ /* 0x000fc80000000f00 */
[----:B0-----:R-:W-:Y:S02]  /*3450*/  LEA R12, R7, R6, 0x18 ;  /* 0x00000006070c7211 */ /* 0x001fe400078ec0ff */
[----:B------:R-:W-:Y:S01]  /*3460*/  SHF.L.U32 R6, R4, 0x1f, RZ ;  /* 0x0000001f04067819 */ /* 0x000fe200000006ff */
[----:B------:R-:W0:Y:S02]  /*3470*/  @!P2 LDC R7, c[0x0][0x500] ;  /* 0x00014000ff07ab82 */ /* 0x000e240000000800 */
[----:B------:R-:W-:-:S04]  /*3480*/  IMAD R13, R5, 0x8, R12 ;  /* 0x00000008050d7824 */ /* 0x000fc800078e020c */
[----:B------:R-:W1:Y:S02]  /*3490*/  SYNCS.PHASECHK.TRANS64.TRYWAIT P1, [R13+URZ+0x60], R6 ;  /* 0x000060060d0075a7 */ /* 0x000e64000802017f */
[----:B-1----:R-:W-:Y:S05]  /*34a0*/  @!P1 BRA `(.L_x_52) ;  /* 0x0000001400009947 */ /* 0x002fea0003800000 */
.L_x_82:
[----:B-1----:R-:W-:Y:S01]  /*34b0*/  PRMT R6, R9, 0x9910, RZ ;  /* 0x0000991009067816 */ /* 0x002fe200000000ff */
[----:B0-----:R0:W-:Y:S03]  /*34c0*/  @!P2 SYNCS.ARRIVE.TRANS64 RZ, [R13+URZ], R7 ;  /* 0x000000070dffa9a7 */ /* 0x0011e6000800003f */
[----:B------:R-:W-:-:S13]  /*34d0*/  ISETP.NE.AND P1, PT, R6, 0x2, PT ;  /* 0x000000020600780c */ /* 0x000fda0003f25270 */
[----:B0-----:R-:W-:Y:S05]  /*34e0*/  @P1 BRA `(.L_x_53) ;  /* 0x0000000000041947 */ /* 0x001fea0003800000 */
[----:B------:R-:W-:Y:S01]  /*34f0*/  BPT.TRAP 0x1 ;  /* 0x000000040000795c */ /* 0x000fe20000300000 */
.L_x_53:
[----:B------:R-:W-:Y:S05]  /*3500*/  @P0 BRA `(.L_x_54) ;  /* 0x0000000000040947 */ /* 0x000fea0003800000 */
[----:B------:R-:W-:Y:S01]  /*3510*/  BPT.TRAP 0x1 ;  /* 0x000000040000795c */ /* 0x000fe20000300000 */
.L_x_54:
[C-C-:B------:R-:W-:Y:S01]  /*3520*/  IMAD R6, R5.reuse, 0x4000, R12.reuse ;  /* 0x0000400005067824 */ /* 0x140fe200078e020c */
[----:B------:R-:W-:Y:S01]  /*3530*/  R2UR UR34, R14 ;  /* 0x000000000e2272ca */ /* 0x000fe200000e0000 */
[----:B------:R-:W-:Y:S01]  /*3540*/  IMAD R12, R5, 0x800, R12 ;  /* 0x00000800050c7824 */ /* 0x000fe200078e020c */
[----:B------:R-:W-:Y:S01]  /*3550*/  R2UR UR33, R13 ;  /* 0x000000000d2172ca */ /* 0x000fe200000e0000 */
[----:B------:R-:W-:Y:S01]  /*3560*/  VIADD R15, R15, 0xffffffff ;  /* 0xffffffff0f0f7836 */ /* 0x000fe20000000000 */
[----:B------:R-:W-:Y:S01]  /*3570*/  R2UR UR24, R6 ;  /* 0x00000000061872ca */ /* 0x000fe200000e0000 */
[----:B------:R-:W-:Y:S01]  /*3580*/  UIADD3 UR14, UP0, UR30, 0xf0, URZ ;  /* 0x000000f01e0e7890 */ /* 0x000fe2000ff1e03f */
[----:B------:R-:W-:Y:S01]  /*3590*/  R2UR UR8, R12 ;  /* 0x000000000c0872ca */ /* 0x000fe200000e0000 */
[----:B------:R-:W-:Y:S01]  /*35a0*/  UIADD3 UR42, UP1, UR30, 0x1f0, URZ ;  /* 0x000001f01e2a7890 */ /* 0x000fe2000ff3e03f */
[----:B------:R-:W-:Y:S01]  /*35b0*/  R2UR UR36, R24 ;  /* 0x00000000182472ca */ /* 0x000fe200000e0000 */
[----:B------:R-:W-:Y:S01]  /*35c0*/  UIADD3.X UR15, URZ, UR31, URZ, UP0, !UPT ;  /* 0x0000001f3f0f7290 */ /* 0x000fe200087fe43f */
[----:B------:R-:W-:Y:S01]  /*35d0*/  R2UR UR35, R22 ;  /* 0x00000000162372ca */ /* 0x000fe200000e0000 */
[----:B------:R-:W-:Y:S01]  /*35e0*/  UIADD3.X UR43, URZ, UR31, URZ, UP1, !UPT ;  /* 0x0000001f3f2b7290 */ /* 0x000fe20008ffe43f */
[----:B------:R-:W-:Y:S01]  /*35f0*/  R2UR UR19, R23 ;  /* 0x00000000171372ca */ /* 0x000fe200000e0000 */
[----:B------:R-:W-:Y:S01]  /*3600*/  UIADD3 UR26, UR34, 0x80, URZ ;  /* 0x00000080221a7890 */ /* 0x000fe2000fffe03f */
[----:B------:R-:W-:Y:S01]  /*3610*/  ISETP.GT.AND P3, PT, R15, 0x1, PT ;  /* 0x000000010f00780c */ /* 0x000fe20003f64270 */
[----:B------:R-:W-:Y:S01]  /*3620*/  VIADD R5, R5, 0x1 ;  /* 0x0000000105057836 */ /* 0x000fe20000000000 */
[----:B------:R-:W-:Y:S01]  /*3630*/  UMOV UR22, 0x0 ;  /* 0x0000000000167882 */ /* 0x000fe20000000000 */
[----:B------:R-:W-:Y:S01]  /*3640*/  UIADD3 UR32, UR24, 0x200, URZ ;  /* 0x0000020018207890 */ /* 0x000fe2000fffe03f */
[----:B------:R-:W-:Y:S01]  /*3650*/  VIADD R14, R14, 0x100 ;  /* 0x000001000e0e7836 */ /* 0x000fe20000000000 */
[----:B------:R-:W-:Y:S01]  /*3660*/  UIADD3 UR24, UR24, 0x2200, URZ ;  /* 0x0000220018187890 */ /* 0x000fe2000fffe03f */
[----:B------:R-:W-:Y:S01]  /*3670*/  ISETP.NE.AND P1, PT, R5, 0xc, PT ;  /* 0x0000000c0500780c */ /* 0x000fe20003f25270 */
[----:B------:R-:W-:-:S02]  /*3680*/  UIADD3 UR16, UR8, 0x30200, URZ ;  /* 0x0003020008107890 */ /* 0x000fc4000fffe03f */
[----:B------:R-:W-:Y:S01]  /*3690*/  UIADD3 UR8, UR8, 0x30600, URZ ;  /* 0x0003060008087890 */ /* 0x000fe2000fffe03f */
[----:B------:R-:W-:Y:S01]  /*36a0*/  SEL R7, RZ, 0x1, P1 ;  /* 0x00000001ff077807 */ /* 0x000fe20000800000 */
[----:B------:R-:W-:Y:S01]  /*36b0*/  UMOV UR23, 0x10000000 ;  /* 0x1000000000177882 */ /* 0x000fe20000000000 */
[----:B------:R-:W-:Y:S01]  /*36c0*/  UMOV UR25, UR33 ;  /* 0x0000002100197c82 */ /* 0x000fe20008000000 */
[----:B------:R-:W-:Y:S01]  /*36d0*/  UMOV UR28, UR36 ;  /* 0x00000024001c7c82 */ /* 0x000fe20008000000 */
[----:B------:R-:W-:Y:S01]  /*36e0*/  UMOV UR27, UR35 ;  /* 0x00000023001b7c82 */ /* 0x000fe20008000000 */
[----:B------:R-:W-:Y:S01]  /*36f0*/  UMOV UR17, UR33 ;  /* 0x0000002100117c82 */ /* 0x000fe20008000000 */
[----:B------:R-:W-:Y:S01]  /*3700*/  UMOV UR18, UR34 ;  /* 0x0000002200127c82 */ /* 0x000fe20008000000 */
[----:B------:R-:W-:Y:S01]  /*3710*/  UMOV UR20, UR36 ;  /* 0x0000002400147c82 */ /* 0x000fe20008000000 */
[----:B------:R0:W-:Y:S01]  /*3720*/  UTMALDG.3D [UR32], [UR14], desc[UR22] ;  /* 0x000016200e0075b4 */ /* 0x0001e20008011000 */
[----:B------:R-:W-:Y:S01]  /*3730*/  UMOV UR9, UR33 ;  /* 0x0000002100097c82 */ /* 0x000fe20008000000 */
[----:B------:R-:W-:Y:S01]  /*3740*/  UMOV UR11, UR19 ;  /* 0x00000013000b7c82 */ /* 0x000fe20008000000 */
[----:B------:R-:W-:Y:S01]  /*3750*/  UMOV UR12, UR36 ;  /* 0x00000024000c7c82 */ /* 0x000fe20008000000 */
[----:B------:R-:W-:Y:S01]  /*3760*/  UMOV UR10, UR26 ;  /* 0x0000001a000a7c82 */ /* 0x000fe20008000000 */
[----:B------:R-:W-:-:S02]  /*3770*/  LOP3.LUT R4, R4, R7, RZ, 0x3c, !PT ;  /* 0x0000000704047212 */ /* 0x000fc400078e3cff */
[----:B------:R-:W-:Y:S01]  /*3780*/  SEL R5, R5, RZ, P1 ;  /* 0x000000ff05057207 */ /* 0x000fe20000800000 */
[----:B------:R0:W-:Y:S01]  /*3790*/  UTMALDG.3D [UR24], [UR14], desc[UR22] ;  /* 0x000016180e0075b4 */ /* 0x0001e20008011000 */
[----:B------:R0:W-:Y:S01]  /*37a0*/  UTMALDG.3D [UR16], [UR42], desc[UR22] ;  /* 0x000016102a0075b4 */ /* 0x0001e20008011000 */
[----:B------:R0:W-:Y:S02]  /*37b0*/  UTMALDG.3D [UR8], [UR42], desc[UR22] ;  /* 0x000016082a0075b4 */ /* 0x0001e40008011000 */
[----:B0-----:R-:W-:Y:S05]  /*37c0*/  @P3 BRA `(.L_x_55) ;  /* 0xfffffffc00183947 */ /* 0x001fea000383ffff */
.L_x_51:
[----:B------:R-:W-:Y:S05]  /*37d0*/  BSYNC B1 ;  /* 0x0000000000017941 */ /* 0x000fea0003800000 */
.L_x_50:
[----:B------:R-:W-:Y:S01]  /*37e0*/  LOP3.LUT P4, RZ, R11, 0xff, RZ, 0xc0, !PT ;  /* 0x000000ff0bff7812 */ /* 0x000fe2000788c0ff */
[----:B------:R-:W-:Y:S01]  /*37f0*/  VIADD R10, R10, UR40 ;  /* 0x000000280a0a7c36 */ /* 0x000fe20008000000 */
[----:B------:R-:W-:Y:S01]  /*3800*/  ULDC.64 UR8, c[0x0][0x650] ;  /* 0x0001940000087ab9 */ /* 0x000fe20000000a00 */
[----:B------:R-:W-:Y:S01]  /*3810*/  IMAD.U32 R7, RZ, RZ, UR40 ;  /* 0x00000028ff077e24 */ /* 0x000fe2000f8e00ff */
[----:B------:R-:W-:Y:S01]  /*3820*/  UISETP.GE.U32.AND UP0, UPT, UR40, 0xc, UPT ;  /* 0x0000000c2800788c */ /* 0x000fe2000bf06070 */
[----:B------:R-:W-:Y:S01]  /*3830*/  BSSY B1, `(.L_x_56) ;  /* 0x000006d000017945 */ /* 0x000fe20003800000 */
[----:B------:R-:W-:Y:S01]  /*3840*/  ISETP.GT.U32.AND P1, PT, R10, 0xb, PT ;  /* 0x0000000b0a00780c */ /* 0x000fe20003f24070 */
[----:B------:R-:W-:Y:S01]  /*3850*/  IMAD.MOV.U32 R22, RZ, RZ, -0x1 ;  /* 0xffffffffff167424 */ /* 0x000fe200078e00ff */
[----:B------:R-:W-:Y:S01]  /*3860*/  PRMT R11, RZ, 0x7610, R11 ;  /* 0x00007610ff0b7816 */ /* 0x000fe2000000000b */
[----:B------:R-:W-:Y:S01]  /*3870*/  IMAD.MOV.U32 R23, RZ, RZ, -0x1 ;  /* 0xffffffffff177424 */ /* 0x000fe200078e00ff */
[----:B------:R-:W-:Y:S01]  /*3880*/  ISETP.LT.U32.AND P1, PT, R7, 0xc, P1 ;  /* 0x0000000c0700780c */ /* 0x000fe20000f21070 */
[----:B------:R-:W-:Y:S01]  /*3890*/  IMAD.MOV.U32 R24, RZ, RZ, -0x1 ;  /* 0xffffffffff187424 */ /* 0x000fe200078e00ff */
[----:B------:R-:W-:Y:S01]  /*38a0*/  PLOP3.LUT P3, PT, PT, PT, UP0, 0x80, 0x0 ;  /* 0x000000000000781c */ /* 0x000fe20003f6f008 */
[----:B------:R-:W0:Y:S01]  /*38b0*/  @P4 S2R R5, SR_CgaCtaId ;  /* 0x0000000000054919 */ /* 0x000e220000008800 */
[----:B------:R-:W-:-:S04]  /*38c0*/  @P4 MOV R4, 0x400 ;  /* 0x0000040000044802 */ /* 0x000fc80000000f00 */
[----:B0-----:R-:W-:Y:S01]  /*38d0*/  @P4 LEA R6, R5, R4, 0x18 ;  /* 0x0000000405064211 */ /* 0x001fe200078ec0ff */
[----:B------:R-:W-:-:S03]  /*38e0*/  IMAD.WIDE.U32 R4, R10, -0x55555555, RZ ;  /* 0xaaaaaaab0a047825 */ /* 0x000fc600078e00ff */
[----:B------:R0:W-:Y:S01]  /*38f0*/  @P4 SYNCS.ARRIVE.TRANS64.A1T0 RZ, [R6+URZ+0xf8], RZ ;  /* 0x0000f8ff06ff49a7 */ /* 0x0001e2000810003f */
[----:B------:R-:W-:Y:S02]  /*3900*/  IADD3 R18, P4, R18, R2, RZ ;  /* 0x0000000212127210 */ /* 0x000fe40007f9e0ff */
[----:B------:R-:W-:Y:S02]  /*3910*/  SHF.R.U32.HI R7, RZ, 0x3, R5 ;  /* 0x00000003ff077819 */ /* 0x000fe40000011605 */
[----:B------:R-:W-:Y:S01]  /*3920*/  SEL R5, RZ, 0x1, !P1 ;  /* 0x00000001ff057807 */ /* 0x000fe20004800000 */
[----:B------:R-:W-:Y:S01]  /*3930*/  IMAD.X R17, R17, 0x1, R8, P4 ;  /* 0x0000000111117824 */ /* 0x000fe200020e0608 */
[----:B------:R-:W-:Y:S01]  /*3940*/  ISETP.GE.U32.AND P1, PT, R18, UR8, PT ;  /* 0x0000000812007c0c */ /* 0x000fe2000bf26070 */
[----:B------:R-:W-:Y:S01]  /*3950*/  IMAD R10, R7, -0xc, R10 ;  /* 0xfffffff4070a7824 */ /* 0x000fe200078e020a */
[----:B------:R-:W-:Y:S02]  /*3960*/  LOP3.LUT R0, R0, R5, RZ, 0x3c, !PT ;  /* 0x0000000500007212 */ /* 0x000fe400078e3cff */
[----:B------:R-:W-:-:S02]  /*3970*/  ISETP.GE.U32.AND.EX P1, PT, R17, UR9, PT, P1 ;  /* 0x0000000911007c0c */ /* 0x000fc4000bf26110 */
[----:B------:R-:W-:Y:S02]  /*3980*/  @P3 LOP3.LUT R0, R0, 0x1, R7, 0x78, !PT ;  /* 0x0000000100003812 */ /* 0x000fe400078e7807 */
[----:B------:R-:W-:-:S09]  /*3990*/  PRMT R4, RZ, 0x7610, R4 ;  /* 0x00007610ff047816 */ /* 0x000fd20000000004 */
[----:B0-----:R-:W-:Y:S05]  /*39a0*/  @P1 BRA `(.L_x_57) ;  /* 0x0000000400541947 */ /* 0x001fea0003800000 */
[----:B------:R-:W0:Y:S01]  /*39b0*/  S2R R13, SR_CTAID.X ;  /* 0x00000000000d7919 */ /* 0x000e220000002500 */
[----:B------:R-:W-:Y:S01]  /*39c0*/  ULDC.64 UR8, c[0x0][0x628] ;  /* 0x00018a0000087ab9 */ /* 0x000fe20000000a00 */
[----:B------:R-:W1:Y:S01]  /*39d0*/  LDC R14, c[0x0][0x144] ;  /* 0x00005100ff0e7b82 */ /* 0x000e620000000800 */
[----:B------:R-:W-:Y:S01]  /*39e0*/  ISETP.NE.U32.AND P1, PT, RZ, UR8, PT ;  /* 0x00000008ff007c0c */ /* 0x000fe2000bf25070 */
[----:B------:R-:W2:Y:S01]  /*39f0*/  S2R R12, SR_CTAID.Y ;  /* 0x00000000000c7919 */ /* 0x000ea20000002600 */
[----:B------:R-:W-:Y:S01]  /*3a00*/  ULDC UR7, c[0x0][0x150] ;  /* 0x0000540000077ab9 */ /* 0x000fe20000000800 */
[----:B------:R-:W-:Y:S01]  /*3a10*/  ULDC UR10, c[0x0][0x630] ;  /* 0x00018c00000a7ab9 */ /* 0x000fe20000000800 */
[----:B------:R-:W-:Y:S01]  /*3a20*/  ISETP.NE.AND.EX P1, PT, RZ, UR9, PT, P1 ;  /* 0x00000009ff007c0c */ /* 0x000fe2000bf25310 */
[----:B------:R-:W-:Y:S01]  /*3a30*/  IMAD.MOV.U32 R4, RZ, RZ, R18 ;  /* 0x000000ffff047224 */ /* 0x000fe200078e0012 */
[----:B0-----:R-:W-:-:S05]  /*3a40*/  I2FP.F32.U32 R5, R13 ;  /* 0x0000000d00057245 */ /* 0x001fca0000201000 */
[----:B------:R-:W-:Y:S01]  /*3a50*/  FMUL R20, R5, UR7 ;  /* 0x0000000705147c20 */ /* 0x000fe20008400000 */
[----:B------:R-:W-:-:S05]  /*3a60*/  IMAD.MOV.U32 R5, RZ, RZ, R17 ;  /* 0x000000ffff057224 */ /* 0x000fca00078e0011 */
[----:B--2---:R-:W-:Y:S05]  /*3a70*/  @!P1 BRA `(.L_x_58) ;  /* 0x0000000000289947 */ /* 0x004fea0003800000 */
[----:B------:R-:W-:Y:S02]  /*3a80*/  ULDC UR7, c[0x0][0x634] ;  /* 0x00018d0000077ab9 */ /* 0x000fe40000000800 */
[----:B------:R-:W-:-:S05]  /*3a90*/  IADD3 R5, P1, R18, UR7, RZ ;  /* 0x0000000712057c10 */ /* 0x000fca000ff3e0ff */
[----:B------:R-:W-:-:S04]  /*3aa0*/  IMAD.X R15, RZ, RZ, R17, P1 ;  /* 0x000000ffff0f7224 */ /* 0x000fc800008e0611 */
[----:B------:R-:W-:-:S04]  /*3ab0*/  IMAD.WIDE.U32 R6, R15, UR8, RZ ;  /* 0x000000080f067c25 */ /* 0x000fc8000f8e00ff */
[----:B------:R-:W-:-:S04]  /*3ac0*/  IMAD.WIDE.U32 R6, P1, R5, UR9, R6 ;  /* 0x0000000905067c25 */ /* 0x000fc8000f820006 */
[----:B------:R-:W-:-:S04]  /*3ad0*/  IMAD.WIDE.U32 R4, R5, UR8, RZ ;  /* 0x0000000805047c25 */ /* 0x000fc8000f8e00ff */
[----:B------:R-:W-:Y:S01]  /*3ae0*/  IMAD.MOV.U32 R4, RZ, RZ, R7 ;  /* 0x000000ffff047224 */ /* 0x000fe200078e0007 */
[----:B------:R-:W-:Y:S01]  /*3af0*/  IADD3 RZ, P3, R5, R6, RZ ;  /* 0x0000000605ff7210 */ /* 0x000fe20007f7e0ff */
[----:B------:R-:W-:-:S04]  /*3b00*/  IMAD.X R5, RZ, RZ, RZ, P1 ;  /* 0x000000ffff057224 */ /* 0x000fc800008e06ff */
[----:B------:R-:W-:-:S08]  /*3b10*/  IMAD.WIDE.U32.X R4, R15, UR9, R4, P3 ;  /* 0x000000090f047c25 */ /* 0x000fd000098e0404 */
.L_x_58:
[--C-:B------:R-:W-:Y:S01]  /*3b20*/  SHF.R.U64 R24, R4, UR10, R5.reuse ;  /* 0x0000000a04187c19 */ /* 0x100fe20008001205 */
[----:B------:R-:W0:Y:S01]  /*3b30*/  F2I.U32.TRUNC.NTZ R20, R20 ;  /* 0x0000001400147305 */ /* 0x000e22000020f000 */
[----:B------:R-:W-:Y:S01]  /*3b40*/  SHF.R.U32.HI R4, RZ, UR10, R5 ;  /* 0x0000000aff047c19 */ /* 0x000fe20008011605 */
[----:B------:R-:W-:Y:S01]  /*3b50*/  ULDC.64 UR8, c[0x0][0x620] ;  /* 0x0001880000087ab9 */ /* 0x000fe20000000a00 */
[----:B------:R-:W-:Y:S01]  /*3b60*/  IADD3 R7, P1, RZ, -R24, RZ ;  /* 0x80000018ff077210 */ /* 0x000fe20007f3e0ff */
[----:B------:R-:W-:Y:S01]  /*3b70*/  IMAD.MOV.U32 R5, RZ, RZ, R17 ;  /* 0x000000ffff057224 */ /* 0x000fe200078e0011 */
[----:B------:R-:W-:Y:S01]  /*3b80*/  ULDC.64 UR10, c[0x0][0x640] ;  /* 0x00019000000a7ab9 */ /* 0x000fe20000000a00 */
[----:B------:R-:W2:Y:S01]  /*3b90*/  LDC R21, c[0x0][0x148] ;  /* 0x00005200ff157b82 */ /* 0x000ea20000000800 */
[----:B------:R-:W-:Y:S01]  /*3ba0*/  ULDC UR7, c[0x0][0x618] ;  /* 0x0001860000077ab9 */ /* 0x000fe20000000800 */
[----:B------:R-:W-:Y:S01]  /*3bb0*/  IMAD.X R4, RZ, RZ, ~R4, P1 ;  /* 0x000000ffff047224 */ /* 0x000fe200008e0e04 */
[----:B------:R-:W-:-:S03]  /*3bc0*/  ISETP.NE.U32.AND P1, PT, RZ, UR10, PT ;  /* 0x0000000aff007c0c */ /* 0x000fc6000bf25070 */
[----:B------:R-:W-:Y:S01]  /*3bd0*/  IMAD R6, R4, UR8, RZ ;  /* 0x0000000804067c24 */ /* 0x000fe2000f8e02ff */
[----:B------:R-:W-:Y:S01]  /*3be0*/  ISETP.NE.AND.EX P1, PT, RZ, UR11, PT, P1 ;  /* 0x0000000bff007c0c */ /* 0x000fe2000bf25310 */
[----:B------:R-:W-:-:S04]  /*3bf0*/  IMAD.MOV.U32 R4, RZ, RZ, R18 ;  /* 0x000000ffff047224 */ /* 0x000fc800078e0012 */
[----:B------:R-:W-:Y:S01]  /*3c00*/  IMAD.WIDE.U32 R4, R7, UR8, R4 ;  /* 0x0000000807047c25 */ /* 0x000fe2000f8e0004 */
[----:B------:R-:W-:-:S03]  /*3c10*/  ULDC UR8, c[0x0][0x154] ;  /* 0x0000550000087ab9 */ /* 0x000fc60000000800 */
[----:B------:R-:W-:Y:S02]  /*3c20*/  IMAD R7, R7, UR9, R6 ;  /* 0x0000000907077c24 */ /* 0x000fe4000f8e0206 */
[----:B0-----:R-:W-:Y:S02]  /*3c30*/  IMAD.MOV R6, RZ, RZ, -R20 ;  /* 0x000000ffff067224 */ /* 0x001fe400078e0a14 */
[----:B------:R-:W-:Y:S02]  /*3c40*/  IMAD.IADD R5, R5, 0x1, R7 ;  /* 0x0000000105057824 */ /* 0x000fe400078e0207 */
[----:B-1----:R-:W-:Y:S01]  /*3c50*/  IMAD R13, R14, R6, R13 ;  /* 0x000000060e0d7224 */ /* 0x002fe200078e020d */
[----:B------:R-:W-:Y:S02]  /*3c60*/  I2FP.F32.U32 R6, R12 ;  /* 0x0000000c00067245 */ /* 0x000fe40000201000 */
[--C-:B------:R-:W-:Y:S02]  /*3c70*/  SHF.R.U64 R14, R4, UR7, R5.reuse ;  /* 0x00000007040e7c19 */ /* 0x100fe40008001205 */
[----:B------:R-:W-:Y:S01]  /*3c80*/  SHF.R.U32.HI R5, RZ, UR7, R5 ;  /* 0x00000007ff057c19 */ /* 0x000fe20008011605 */
[----:B------:R-:W-:Y:S01]  /*3c90*/  FMUL R6, R6, UR8 ;  /* 0x0000000806067c20 */ /* 0x000fe20008400000 */
[----:B------:R-:W-:-:S02]  /*3ca0*/  ULDC UR7, c[0x0][0x608] ;  /* 0x0001820000077ab9 */ /* 0x000fc40000000800 */
[--C-:B------:R-:W-:Y:S01]  /*3cb0*/  SHF.R.U64 R20, R14, UR7, R5.reuse ;  /* 0x000000070e147c19 */ /* 0x100fe20008001205 */
[----:B------:R0:W1:Y:S01]  /*3cc0*/  F2I.U32.TRUNC.NTZ R22, R6 ;  /* 0x0000000600167305 */ /* 0x000062000020f000 */
[----:B------:R-:W-:Y:S01]  /*3cd0*/  SHF.R.U32.HI R5, RZ, UR7, R5 ;  /* 0x00000007ff057c19 */ /* 0x000fe20008011605 */
[----:B------:R-:W-:-:S03]  /*3ce0*/  ULDC UR7, c[0x0][0x658] ;  /* 0x0001960000077ab9 */ /* 0x000fc60000000800 */
[--C-:B------:R-:W-:Y:S02]  /*3cf0*/  SHF.R.U64 R15, R20, UR7, R5.reuse ;  /* 0x00000007140f7c19 */ /* 0x100fe40008001205 */
[----:B------:R-:W-:-:S03]  /*3d00*/  SHF.R.U32.HI R23, RZ, UR7, R5 ;  /* 0x00000007ff177c19 */ /* 0x000fc60008011605 */
[----:B------:R-:W-:Y:S02]  /*3d10*/  IMAD.MOV.U32 R4, RZ, RZ, R15 ;  /* 0x000000ffff047224 */ /* 0x000fe400078e000f */
[----:B------:R-:W-:Y:S01]  /*3d20*/  IMAD.MOV.U32 R5, RZ, RZ, R23 ;  /* 0x000000ffff057224 */ /* 0x000fe200078e0017 */
[----:B0-----:R-:W-:Y:S06]  /*3d30*/  @!P1 BRA `(.L_x_59) ;  /* 0x0000000000289947 */ /* 0x001fec0003800000 */
        /* <DEDUP_REMOVED lines=10> */
.L_x_59:
[----:B------:R-:W-:Y:S01]  /*3de0*/  ISETP.NE.AND P1, PT, R19, 0x1, PT ;  /* 0x000000011300780c */ /* 0x000fe20003f25270 */
[----:B------:R-:W-:Y:S01]  /*3df0*/  ULDC UR7, c[0x0][0x648] ;  /* 0x0001920000077ab9 */ /* 0x000fe20000000800 */
[----:B-1----:R-:W-:Y:S01]  /*3e00*/  IMAD.MOV R22, RZ, RZ, -R22 ;  /* 0x000000ffff167224 */ /* 0x002fe200078e0a16 */
[----:B------:R-:W-:Y:S01]  /*3e10*/  SHF.R.U64 R5, R4, UR7, R5 ;  /* 0x0000000704057c19 */ /* 0x000fe20008001205 */
[----:B------:R-:W-:Y:S01]  /*3e20*/  ULDC UR7, c[0x0][0x638] ;  /* 0x00018e0000077ab9 */ /* 0x000fe20000000800 */
[----:B------:R-:W-:Y:S01]  /*3e30*/  LOP3.LUT R20, R20, UR6, RZ, 0xc0, !PT ;  /* 0x0000000614147c12 */ /* 0x000fe2000f8ec0ff */
[----:B------:R-:W-:Y:S02]  /*3e40*/  ULDC UR8, c[0x0][0x610] ;  /* 0x0001840000087ab9 */ /* 0x000fe40000000800 */
[----:B------:R-:W-:Y:S02]  /*3e50*/  IMAD.MOV R4, RZ, RZ, -R5 ;  /* 0x000000ffff047224 */ /* 0x000fe400078e0a05 */
[----:B------:R-:W-:-:S02]  /*3e60*/  IMAD R20, R5, UR5, R20 ;  /* 0x0000000505147c24 */ /* 0x000fc4000f8e0214 */
[----:B------:R-:W-:Y:S01]  /*3e70*/  IMAD R15, R4, UR7, R15 ;  /* 0x00000007040f7c24 */ /* 0x000fe2000f8e020f */
[----:B------:R-:W-:Y:S01]  /*3e80*/  ULDC UR7, c[0x0][0x600] ;  /* 0x0001800000077ab9 */ /* 0x000fe20000000800 */
[----:B--2---:R-:W-:Y:S01]  /*3e90*/  @P1 IMAD R13, R21, R22, R12 ;  /* 0x00000016150d1224 */ /* 0x004fe200078e020c */
[----:B------:R-:W-:Y:S01]  /*3ea0*/  LOP3.LUT R22, R14, UR4, RZ, 0xc0, !PT ;  /* 0x000000040e167c12 */ /* 0x000fe2000f8ec0ff */
[----:B------:R-:W-:Y:S02]  /*3eb0*/  IMAD.MOV.U32 R4, RZ, RZ, 0x1 ;  /* 0x00000001ff047424 */ /* 0x000fe400078e00ff */
[----:B------:R-:W-:Y:S02]  /*3ec0*/  IMAD R13, R20, UR8, R13 ;  /* 0x00000008140d7c24 */ /* 0x000fe4000f8e020d */
[----:B------:R-:W-:-:S05]  /*3ed0*/  IMAD R22, R15, UR7, R22 ;  /* 0x000000070f167c24 */ /* 0x000fca000f8e0216 */
[----:B------:R-:W-:Y:S02]  /*3ee0*/  SEL R23, R22, R13, !P1 ;  /* 0x0000000d16177207 */ /* 0x000fe40004800000 */
[----:B------:R-:W-:-:S07]  /*3ef0*/  SEL R22, R13, R22, !P1 ;  /* 0x000000160d167207 */ /* 0x000fce0004800000 */
.L_x_57:
[----:B------:R-:W-:Y:S05]  /*3f00*/  BSYNC B1 ;  /* 0x0000000000017941 */ /* 0x000fea0003800000 */
.L_x_56:
[----:B------:R-:W-:-:S13]  /*3f10*/  LOP3.LUT P1, RZ, R4, 0xff, RZ, 0xc0, !PT ;  /* 0x000000ff04ff7812 */ /* 0x000fda000782c0ff */
[----:B------:R-:W-:Y:S05]  /*3f20*/  @P1 BRA `(.L_x_60) ;  /* 0xfffffff4000c1947 */ /* 0x000fea000383ffff */
[----:B------:R-:W-:Y:S05]  /*3f30*/  BSYNC B0 ;  /* 0x0000000000007941 */ /* 0x000fea0003800000 */
.L_x_48:
[----:B------:R-:W-:-:S03]  /*3f40*/  UMOV UR7, 0xffffffff ;  /* 0xffffffff00077882 */ /* 0x000fc60000000000 */
[----:B------:R-:W-:Y:S05]  /*3f50*/  BRA.DIV UR7, `(.L_x_61) ;  /* 0x0000000a07687947 */ /* 0x000fea000b800000 */
[----:B------:R-:W-:-:S13]  /*3f60*/  ELECT P6, URZ, PT ;  /* 0x00000000003f782f */ /* 0x000fda00038c0000 */
.L_x_85:
[----:B------:R-:W-:Y:S04]  /*3f70*/  BSSY B0, `(.L_x_62) ;  /* 0x0000073000007945 */ /* 0x000fe80003800000 */
[----:B------:R-:W-:Y:S05]  /*3f80*/  @!P6 BRA `(.L_x_63) ;  /* 0x0000000400c4e947 */ /* 0x000fea0003800000 */
[----:B------:R-:W-:-:S04]  /*3f90*/  LOP3.LUT R16, R16, 0x2, RZ, 0xfc, !PT ;  /* 0x0000000210107812 */ /* 0x000fc800078efcff */
[----:B------:R-:W-:-:S13]  /*3fa0*/  ISETP.NE.AND P0, PT, R16, 0x3, PT ;  /* 0x000000031000780c */ /* 0x000fda0003f05270 */
[----:B------:R-:W-:Y:S05]  /*3fb0*/  @!P0 BRA `(.L_x_64) ;  /* 0x0000000000048947 */ /* 0x000fea0003800000 */
[----:B------:R-:W-:Y:S01]  /*3fc0*/  BPT.TRAP 0x1 ;  /* 0x000000040000795c */ /* 0x000fe20000300000 */
.L_x_64:
[----:B------:R-:W0:Y:S01]  /*3fd0*/  S2R R3, SR_CgaCtaId ;  /* 0x0000000000037919 */ /* 0x000e220000008800 */
[----:B------:R-:W-:-:S04]  /*3fe0*/  MOV R2, 0x400 ;  /* 0x0000040000027802 */ /* 0x000fc80000000f00 */
[----:B0-----:R-:W-:Y:S02]  /*3ff0*/  LEA R3, R3, R2, 0x18 ;  /* 0x0000000203037211 */ /* 0x001fe400078ec0ff */
[----:B------:R-:W-:-:S03]  /*4000*/  SHF.L.U32 R2, R0, 0x1f, RZ ;  /* 0x0000001f00027819 */ /* 0x000fc600000006ff */
[----:B------:R-:W-:-:S04]  /*4010*/  VIADD R3, R3, 0x60 ;  /* 0x0000006003037836 */ /* 0x000fc80000000000 */
[C---:B------:R-:W-:Y:S02]  /*4020*/  IMAD R7, R10.reuse, 0x8, R3 ;  /* 0x000000080a077824 */ /* 0x040fe400078e0203 */
[----:B------:R-:W-:Y:S02]  /*4030*/  VIADD R10, R10, 0x1 ;  /* 0x000000010a0a7836 */ /* 0x000fe40000000000 */
[----:B------:R-:W0:Y:S03]  /*4040*/  SYNCS.PHASECHK.TRANS64.TRYWAIT P0, [R7+URZ], R2 ;  /* 0x00000002070075a7 */ /* 0x000e26000800017f */
[----:B------:R-:W-:-:S04]  /*4050*/  ISETP.NE.AND P1, PT, R10, 0xc, PT ;  /* 0x0000000c0a00780c */ /* 0x000fc80003f25270 */
[----:B------:R-:W-:Y:S02]  /*4060*/  SEL R5, RZ, 0x1, P1 ;  /* 0x00000001ff057807 */ /* 0x000fe40000800000 */
[----:B------:R-:W-:Y:S02]  /*4070*/  SEL R10, R10, RZ, P1 ;  /* 0x000000ff0a0a7207 */ /* 0x000fe40000800000 */
[----:B------:R-:W-:-:S03]  /*4080*/  LOP3.LUT R5, R0, R5, RZ, 0x3c, !PT ;  /* 0x0000000500057212 */ /* 0x000fc600078e3cff */
[----:B------:R-:W-:Y:S01]  /*4090*/  IMAD R9, R10, 0x8, R3 ;  /* 0x000000080a097824 */ /* 0x000fe200078e0203 */
[----:B------:R-:W-:Y:S01]  /*40a0*/  SHF.L.U32 R4, R5, 0x1f, RZ ;  /* 0x0000001f05047819 */ /* 0x000fe200000006ff */
[----:B0-----:R-:W-:Y:S06]  /*40b0*/  @!P0 BRA `(.L_x_65) ;  /* 0x0000000800308947 */ /* 0x001fec0003800000 */
.L_x_86:
[----:B------:R-:W1:Y:S01]  /*40c0*/  SYNCS.PHASECHK.TRANS64.TRYWAIT P0, [R9+URZ], R4 ;  /* 0x00000004090075a7 */ /* 0x000e62000800017f */
[----:B------:R-:W-:-:S05]  /*40d0*/  VIADD R0, R10, 0x1 ;  /* 0x000000010a007836 */ /* 0x000fca0000000000 */
[----:B------:R-:W-:-:S04]  /*40e0*/  ISETP.NE.AND P1, PT, R0, 0xc, PT ;  /* 0x0000000c0000780c */ /* 0x000fc80003f25270 */
[----:B0-----:R-:W-:Y:S02]  /*40f0*/  SEL R2, RZ, 0x1, P1 ;  /* 0x00000001ff027807 */ /* 0x001fe40000800000 */
[----:B------:R-:W-:Y:S02]  /*4100*/  SEL R0, R0, RZ, P1 ;  /* 0x000000ff00007207 */ /* 0x000fe40000800000 */
[----:B------:R-:W-:-:S03]  /*4110*/  LOP3.LUT R7, R5, R2, RZ, 0x3c, !PT ;  /* 0x0000000205077212 */ /* 0x000fc600078e3cff */
[----:B------:R-:W-:Y:S01]  /*4120*/  IMAD R6, R0, 0x8, R3 ;  /* 0x0000000800067824 */ /* 0x000fe200078e0203 */
[----:B------:R-:W-:Y:S01]  /*4130*/  SHF.L.U32 R5, R7, 0x1f, RZ ;  /* 0x0000001f07057819 */ /* 0x000fe200000006ff */
[----:B-1----:R-:W-:Y:S06]  /*4140*/  @!P0 BRA `(.L_x_66) ;  /* 0x0000000800208947 */ /* 0x002fec0003800000 */
.L_x_87:
[----:B------:R-:W1:Y:S01]  /*4150*/  SYNCS.PHASECHK.TRANS64.TRYWAIT P0, [R6+URZ], R5 ;  /* 0x00000005060075a7 */ /* 0x000e62000800017f */
[----:B------:R-:W-:-:S05]  /*4160*/  VIADD R0, R0, 0x1 ;  /* 0x0000000100007836 */ /* 0x000fca0000000000 */
[----:B------:R-:W-:-:S04]  /*4170*/  ISETP.NE.AND P1, PT, R0, 0xc, PT ;  /* 0x0000000c0000780c */ /* 0x000fc80003f25270 */
[----:B------:R-:W-:Y:S02]  /*4180*/  SEL R2, RZ, 0x1, P1 ;  /* 0x00000001ff027807 */ /* 0x000fe40000800000 */
[----:B------:R-:W-:Y:S02]  /*4190*/  SEL R0, R0, RZ, P1 ;  /* 0x000000ff00007207 */ /* 0x000fe40000800000 */
[----:B------:R-:W-:-:S03]  /*41a0*/  LOP3.LUT R7, R7, R2, RZ, 0x3c, !PT ;  /* 0x0000000207077212 */ /* 0x000fc600078e3cff */
[----:B0-----:R-:W-:Y:S01]  /*41b0*/  IMAD R9, R0, 0x8, R3 ;  /* 0x0000000800097824 */ /* 0x001fe200078e0203 */
[----:B------:R-:W-:Y:S01]  /*41c0*/  SHF.L.U32 R4, R7, 0x1f, RZ ;  /* 0x0000001f07047819 */ /* 0x000fe200000006ff */
[----:B-1----:R-:W-:Y:S06]  /*41d0*/  @!P0 BRA `(.L_x_67) ;  /* 0x0000000800108947 */ /* 0x002fec0003800000 */
.L_x_88:
        /* <DEDUP_REMOVED lines=9> */
.L_x_89:
        /* <DEDUP_REMOVED lines=9> */
.L_x_90:
        /* <DEDUP_REMOVED lines=9> */
.L_x_91:
        /* <DEDUP_REMOVED lines=9> */
.L_x_92:
        /* <DEDUP_REMOVED lines=9> */
.L_x_93:
        /* <DEDUP_REMOVED lines=9> */
.L_x_94:
        /* <DEDUP_REMOVED lines=9> */
.L_x_95:
[----:B------:R-:W1:Y:S01]  /*45d0*/  SYNCS.PHASECHK.TRANS64.TRYWAIT P0, [R6+URZ], R5 ;  /* 0x00000005060075a7 */ /* 0x000e62000800017f */
[----:B------:R-:W-:-:S05]  /*45e0*/  VIADD R0, R0, 0x1 ;  /* 0x0000000100007836 */ /* 0x000fca0000000000 */
[----:B------:R-:W-:-:S04]  /*45f0*/  ISETP.NE.AND P1, PT, R0, 0xc, PT ;  /* 0x0000000c0000780c */ /* 0x000fc80003f25270 */
[----:B------:R-:W-:Y:S02]  /*4600*/  SEL R2, RZ, 0x1, P1 ;  /* 0x00000001ff027807 */ /* 0x000fe40000800000 */
[----:B------:R-:W-:Y:S02]  /*4610*/  SEL R0, R0, RZ, P1 ;  /* 0x000000ff00007207 */ /* 0x000fe40000800000 */
[----:B------:R-:W-:Y:S01]  /*4620*/  LOP3.LUT R2, R7, R2, RZ, 0x3c, !PT ;  /* 0x0000000207027212 */ /* 0x000fe200078e3cff */
[----:B-1----:R-:W-:Y:S06]  /*4630*/  @!P0 BRA `(.L_x_75) ;  /* 0x0000000400988947 */ /* 0x002fec0003800000 */
.L_x_96:
[----:B------:R-:W-:Y:S01]  /*4640*/  IMAD R3, R0, 0x8, R3 ;  /* 0x0000000800037824 */ /* 0x000fe200078e0203 */
[----:B------:R-:W-:-:S07]  /*4650*/  SHF.L.U32 R0, R2, 0x1f, RZ ;  /* 0x0000001f02007819 */ /* 0x000fce00000006ff */
.L_x_76:
[----:B--2---:R2:W3:Y:S02]  /*4660*/  SYNCS.PHASECHK.TRANS64.TRYWAIT P0, [R3+URZ], R0 ;  /* 0x00000000030075a7 */ /* 0x0044e4000800017f */
[----:B---3--:R-:W-:Y:S05]  /*4670*/  @!P0 NANOSLEEP.SYNCS 0x989680 ;  /* 0x009896800000895d */ /* 0x008fea0003900000 */
[----:B------:R-:W3:Y:S02]  /*4680*/  @!P0 SYNCS.PHASECHK.TRANS64 P0, [R3+URZ], R0 ;  /* 0x00000000030085a7 */ /* 0x000ee4000800007f */
[----:B---3--:R-:W-:Y:S05]  /*4690*/  @!P0 BRA `(.L_x_76) ;  /* 0xfffffffc00f08947 */ /* 0x008fea000383ffff */
.L_x_63:
[----:B------:R-:W-:Y:S05]  /*46a0*/  BSYNC B0 ;  /* 0x0000000000007941 */ /* 0x000fea0003800000 */
.L_x_62:
[----:B------:R-:W-:Y:S05]  /*46b0*/  EXIT ;  /* 0x000000000000794d */ /* 0x000fea0003800000 */
.L_x_16:
[----:B0-----:R-:W-:-:S04]  /*46c0*/  IMAD.U32 R3, RZ, RZ, UR45 ;  /* 0x0000002dff037e24 */ /* 0x001fc8000f8e00ff */
[----:B------:R0:W1:Y:S03]  /*46d0*/  SYNCS.PHASECHK.TRANS64.TRYWAIT P0, [R3+URZ+-0x8], R0 ;  /* 0xfffff800030075a7 */ /* 0x000066000800017f */
[----:B-1----:R-:W-:Y:S05]  /*46e0*/  @!P0 NANOSLEEP.SYNCS 0x989680 ;  /* 0x009896800000895d */ /* 0x002fea0003900000 */
[----:B------:R-:W1:Y:S02]  /*46f0*/  @!P0 SYNCS.PHASECHK.TRANS64 P0, [R3+URZ+-0x8], R0 ;  /* 0xfffff800030085a7 */ /* 0x000e64000800007f */
[----:B-1----:R-:W-:Y:S05]  /*4700*/  @!P0 BRA `(.L_x_16) ;  /* 0xfffffffc00ec8947 */ /* 0x002fea000383ffff */
[----:B------:R-:W-:Y:S05]  /*4710*/  BRA `(.L_x_77) ;  /* 0xffffffcc00c87947 */ /* 0x000fea000383ffff */
.L_x_21:
[----:B-1----:R1:W3:Y:S02]  /*4720*/  SYNCS.PHASECHK.TRANS64.TRYWAIT P1, [R3+URZ], R0 ;  /* 0x00000000030075a7 */ /* 0x0022e4000802017f */
[----:B---3--:R-:W-:Y:S05]  /*4730*/  @!P1 NANOSLEEP.SYNCS 0x989680 ;  /* 0x009896800000995d */ /* 0x008fea0003900000 */
[----:B------:R-:W3:Y:S02]  /*4740*/  @!P1 SYNCS.PHASECHK.TRANS64 P1, [R3+URZ], R0 ;  /* 0x00000000030095a7 */ /* 0x000ee4000802007f */
[----:B---3--:R-:W-:Y:S05]  /*4750*/  @!P1 BRA `(.L_x_21) ;  /* 0xfffffffc00f09947 */ /* 0x008fea000383ffff */
[----:B------:R-:W-:Y:S05]  /*4760*/  BRA `(.L_x_20) ;  /* 0xffffffd0002c7947 */ /* 0x000fea000383ffff */
.L_x_26:
[----:B-1----:R-:W-:-:S04]  /*4770*/  IMAD.U32 R3, RZ, RZ, UR4 ;  /* 0x00000004ff037e24 */ /* 0x002fc8000f8e00ff */
[----:B------:R1:W3:Y:S03]  /*4780*/  SYNCS.PHASECHK.TRANS64.TRYWAIT P1, [R3+URZ], R2 ;  /* 0x00000002030075a7 */ /* 0x0002e6000802017f */
[----:B---3--:R-:W-:Y:S05]  /*4790*/  @!P1 NANOSLEEP.SYNCS 0x989680 ;  /* 0x009896800000995d */ /* 0x008fea0003900000 */
[----:B------:R-:W3:Y:S02]  /*47a0*/  @!P1 SYNCS.PHASECHK.TRANS64 P1, [R3+URZ], R2 ;  /* 0x00000002030095a7 */ /* 0x000ee4000802007f */
[----:B---3--:R-:W-:Y:S05]  /*47b0*/  @!P1 BRA `(.L_x_26) ;  /* 0xfffffffc00ec9947 */ /* 0x008fea000383ffff */
[----:B------:R-:W-:Y:S05]  /*47c0*/  BRA `(.L_x_25) ;  /* 0xffffffd400547947 */ /* 0x000fea000383ffff */
.L_x_32:
[----:B0-----:R-:W-:-:S04]  /*47d0*/  IMAD.U32 R3, RZ, RZ, UR45 ;  /* 0x0000002dff037e24 */ /* 0x001fc8000f8e00ff */
[----:B------:R0:W1:Y:S03]  /*47e0*/  SYNCS.PHASECHK.TRANS64.TRYWAIT P0, [R3+URZ+0x8], R0 ;  /* 0x00000800030075a7 */ /* 0x000066000800017f */
[----:B-1----:R-:W-:Y:S05]  /*47f0*/  @!P0 NANOSLEEP.SYNCS 0x989680 ;  /* 0x009896800000895d */ /* 0x002fea0003900000 */
[----:B------:R-:W1:Y:S02]  /*4800*/  @!P0 SYNCS.PHASECHK.TRANS64 P0, [R3+URZ+0x8], R0 ;  /* 0x00000800030085a7 */ /* 0x000e64000800007f */
[----:B-1----:R-:W-:Y:S05]  /*4810*/  @!P0 BRA `(.L_x_32) ;  /* 0xfffffffc00ec8947 */ /* 0x002fea000383ffff */
[----:B------:R-:W-:Y:S05]  /*4820*/  BRA `(.L_x_78) ;  /* 0xffffffd800fc7947 */ /* 0x000fea000383ffff */
.L_x_49:
[----:B------:R-:W-:Y:S01]  /*4830*/  BSSY B1, `(.L_x_79) ;  /* 0x0000006000017945 */ /* 0x000fe20003800000 */
[----:B------:R-:W-:-:S07]  /*4840*/  IMAD.MOV.U32 R15, RZ, RZ, -0x1 ;  /* 0xffffffffff0f7424 */ /* 0x000fce00078e00ff */
[----:B------:R-:W-:Y:S05]  /*4850*/  WARPSYNC.COLLECTIVE R15, `(.L_x_80) ;  /* 0x000000000f0c7348 */ /* 0x000fea0003c00000 */
[----:B------:R-:W-:Y:S02]  /*4860*/  ELECT P6, UR62, PT ;  /* 0x00000000003e782f */ /* 0x000fe400038c0000 */
[----:B------:R-:W-:Y:S01]  /*4870*/  MOV R14, UR62 ;  /* 0x0000003e000e7c02 */ /* 0x000fe20008000f00 */
[----:B------:R-:W-:Y:S10]  /*4880*/  ENDCOLLECTIVE ;  /* 0x000000000000791b */ /* 0x000ff40003800000 */
.L_x_80:
[----:B------:R-:W-:Y:S05]  /*4890*/  BSYNC B1 ;  /* 0x0000000000017941 */ /* 0x000fea0003800000 */
.L_x_79:
[----:B------:R-:W-:Y:S05]  /*48a0*/  BRA `(.L_x_81) ;  /* 0xffffffe800b87947 */ /* 0x000fea000383ffff */
.L_x_52:
[----:B-1----:R1:W2:Y:S02]  /*48b0*/  SYNCS.PHASECHK.TRANS64.TRYWAIT P1, [R13+URZ+0x60], R6 ;  /* 0x000060060d0075a7 */ /* 0x0022a4000802017f */
[----:B--2---:R-:W-:Y:S05]  /*48c0*/  @!P1 NANOSLEEP.SYNCS 0x989680 ;  /* 0x009896800000995d */ /* 0x004fea0003900000 */
[----:B------:R-:W2:Y:S02]  /*48d0*/  @!P1 SYNCS.PHASECHK.TRANS64 P1, [R13+URZ+0x60], R6 ;  /* 0x000060060d0095a7 */ /* 0x000ea4000802007f */
[----:B--2---:R-:W-:Y:S05]  /*48e0*/  @!P1 BRA `(.L_x_52) ;  /* 0xfffffffc00f09947 */ /* 0x004fea000383ffff */
[----:B------:R-:W-:Y:S05]  /*48f0*/  BRA `(.L_x_82) ;  /* 0xffffffe800ec7947 */ /* 0x000fea000383ffff */
.L_x_61:
[----:B------:R-:W-:Y:S01]  /*4900*/  BSSY B0, `(.L_x_83) ;  /* 0x0000006000007945 */ /* 0x000fe20003800000 */
[----:B------:R-:W-:-:S07]  /*4910*/  IMAD.MOV.U32 R15, RZ, RZ, -0x1 ;  /* 0xffffffffff0f7424 */ /* 0x000fce00078e00ff */
[----:B------:R-:W-:Y:S05]  /*4920*/  WARPSYNC.COLLECTIVE R15, `(.L_x_84) ;  /* 0x000000000f0c7348 */ /* 0x000fea0003c00000 */
[----:B------:R-:W-:Y:S02]  /*4930*/  ELECT P6, UR62, PT ;  /* 0x00000000003e782f */ /* 0x000fe400038c0000 */
[----:B------:R-:W-:Y:S01]  /*4940*/  MOV R14, UR62 ;  /* 0x0000003e000e7c02 */ /* 0x000fe20008000f00 */
[----:B------:R-:W-:Y:S10]  /*4950*/  ENDCOLLECTIVE ;  /* 0x000000000000791b */ /* 0x000ff40003800000 */
.L_x_84:
[----:B------:R-:W-:Y:S05]  /*4960*/  BSYNC B0 ;  /* 0x0000000000007941 */ /* 0x000fea0003800000 */
.L_x_83:
[----:B------:R-:W-:Y:S05]  /*4970*/  BRA `(.L_x_85) ;  /* 0xfffffff4007c7947 */ /* 0x000fea000383ffff */
.L_x_65:
[----:B0-----:R0:W1:Y:S02]  /*4980*/  SYNCS.PHASECHK.TRANS64.TRYWAIT P0, [R7+URZ], R2 ;  /* 0x00000002070075a7 */ /* 0x001064000800017f */
[----:B-1----:R-:W-:Y:S05]  /*4990*/  @!P0 NANOSLEEP.SYNCS 0x989680 ;  /* 0x009896800000895d */ /* 0x002fea0003900000 */
[----:B------:R-:W1:Y:S02]  /*49a0*/  @!P0 SYNCS.PHASECHK.TRANS64 P0, [R7+URZ], R2 ;  /* 0x00000002070085a7 */ /* 0x000e64000800007f */
[----:B-1----:R-:W-:Y:S05]  /*49b0*/  @!P0 BRA `(.L_x_65) ;  /* 0xfffffffc00f08947 */ /* 0x002fea000383ffff */
[----:B------:R-:W-:Y:S05]  /*49c0*/  BRA `(.L_x_86) ;  /* 0xfffffff400bc7947 */ /* 0x000fea000383ffff */
.L_x_66:
[----:B0-----:R0:W1:Y:S02]  /*49d0*/  SYNCS.PHASECHK.TRANS64.TRYWAIT P0, [R9+URZ], R4 ;  /* 0x00000004090075a7 */ /* 0x001064000800017f */
[----:B-1----:R-:W-:Y:S05]  /*49e0*/  @!P0 NANOSLEEP.SYNCS 0x989680 ;  /* 0x009896800000895d */ /* 0x002fea0003900000 */
[----:B------:R-:W1:Y:S02]  /*49f0*/  @!P0 SYNCS.PHASECHK.TRANS64 P0, [R9+URZ], R4 ;  /* 0x00000004090085a7 */ /* 0x000e64000800007f */
[----:B-1----:R-:W-:Y:S05]  /*4a00*/  @!P0 BRA `(.L_x_66) ;  /* 0xfffffffc00f08947 */ /* 0x002fea000383ffff */
[----:B------:R-:W-:Y:S05]  /*4a10*/  BRA `(.L_x_87) ;  /* 0xfffffff400cc7947 */ /* 0x000fea000383ffff */
.L_x_67:
[----:B0-----:R0:W1:Y:S02]  /*4a20*/  SYNCS.PHASECHK.TRANS64.TRYWAIT P0, [R6+URZ], R5 ;  /* 0x00000005060075a7 */ /* 0x001064000800017f */
[----:B-1----:R-:W-:Y:S05]  /*4a30*/  @!P0 NANOSLEEP.SYNCS 0x989680 ;  /* 0x009896800000895d */ /* 0x002fea0003900000 */
[----:B------:R-:W1:Y:S02]  /*4a40*/  @!P0 SYNCS.PHASECHK.TRANS64 P0, [R6+URZ], R5 ;  /* 0x00000005060085a7 */ /* 0x000e64000800007f */
[----:B-1----:R-:W-:Y:S05]  /*4a50*/  @!P0 BRA `(.L_x_67) ;  /* 0xfffffffc00f08947 */ /* 0x002fea000383ffff */
[----:B------:R-:W-:Y:S05]  /*4a60*/  BRA `(.L_x_88) ;  /* 0xfffffff400dc7947 */ /* 0x000fea000383ffff */
.L_x_68:
[----:B0-----:R0:W1:Y:S02]  /*4a70*/  SYNCS.PHASECHK.TRANS64.TRYWAIT P0, [R9+URZ], R4 ;  /* 0x00000004090075a7 */ /* 0x001064000800017f */
[----:B-1----:R-:W-:Y:S05]  /*4a80*/  @!P0 NANOSLEEP.SYNCS 0x989680 ;  /* 0x009896800000895d */ /* 0x002fea0003900000 */
[----:B------:R-:W1:Y:S02]  /*4a90*/  @!P0 SYNCS.PHASECHK.TRANS64 P0, [R9+URZ], R4 ;  /* 0x00000004090085a7 */ /* 0x000e64000800007f */
[----:B-1----:R-:W-:Y:S05]  /*4aa0*/  @!P0 BRA `(.L_x_68) ;  /* 0xfffffffc00f08947 */ /* 0x002fea000383ffff */
[----:B------:R-:W-:Y:S05]  /*4ab0*/  BRA `(.L_x_89) ;  /* 0xfffffff400ec7947 */ /* 0x000fea000383ffff */
.L_x_69:
[----:B0-----:R0:W1:Y:S02]  /*4ac0*/  SYNCS.PHASECHK.TRANS64.TRYWAIT P0, [R6+URZ], R5 ;  /* 0x00000005060075a7 */ /* 0x001064000800017f */
[----:B-1----:R-:W-:Y:S05]  /*4ad0*/  @!P0 NANOSLEEP.SYNCS 0x989680 ;  /* 0x009896800000895d */ /* 0x002fea0003900000 */
[----:B------:R-:W1:Y:S02]  /*4ae0*/  @!P0 SYNCS.PHASECHK.TRANS64 P0, [R6+URZ], R5 ;  /* 0x00000005060085a7 */ /* 0x000e64000800007f */
[----:B-1----:R-:W-:Y:S05]  /*4af0*/  @!P0 BRA `(.L_x_69) ;  /* 0xfffffffc00f08947 */ /* 0x002fea000383ffff */
[----:B------:R-:W-:Y:S05]  /*4b00*/  BRA `(.L_x_90) ;  /* 0xfffffff400fc7947 */ /* 0x000fea000383ffff */
.L_x_70:
[----:B0-----:R0:W1:Y:S02]  /*4b10*/  SYNCS.PHASECHK.TRANS64.TRYWAIT P0, [R9+URZ], R4 ;  /* 0x00000004090075a7 */ /* 0x001064000800017f */
[----:B-1----:R-:W-:Y:S05]  /*4b20*/  @!P0 NANOSLEEP.SYNCS 0x989680 ;  /* 0x009896800000895d */ /* 0x002fea0003900000 */
[----:B------:R-:W1:Y:S02]  /*4b30*/  @!P0 SYNCS.PHASECHK.TRANS64 P0, [R9+URZ], R4 ;  /* 0x00000004090085a7 */ /* 0x000e64000800007f */
[----:B-1----:R-:W-:Y:S05]  /*4b40*/  @!P0 BRA `(.L_x_70) ;  /* 0xfffffffc00f08947 */ /* 0x002fea000383ffff */
[----:B------:R-:W-:Y:S05]  /*4b50*/  BRA `(.L_x_91) ;  /* 0xfffffff8000c7947 */ /* 0x000fea000383ffff */
.L_x_71:
[----:B0-----:R0:W1:Y:S02]  /*4b60*/  SYNCS.PHASECHK.TRANS64.TRYWAIT P0, [R6+URZ], R5 ;  /* 0x00000005060075a7 */ /* 0x001064000800017f */
[----:B-1----:R-:W-:Y:S05]  /*4b70*/  @!P0 NANOSLEEP.SYNCS 0x989680 ;  /* 0x009896800000895d */ /* 0x002fea0003900000 */
[----:B------:R-:W1:Y:S02]  /*4b80*/  @!P0 SYNCS.PHASECHK.TRANS64 P0, [R6+URZ], R5 ;  /* 0x00000005060085a7 */ /* 0x000e64000800007f */
[----:B-1----:R-:W-:Y:S05]  /*4b90*/  @!P0 BRA `(.L_x_71) ;  /* 0xfffffffc00f08947 */ /* 0x002fea000383ffff */
[----:B------:R-:W-:Y:S05]  /*4ba0*/  BRA `(.L_x_92) ;  /* 0xfffffff8001c7947 */ /* 0x000fea000383ffff */
.L_x_72:
[----:B0-----:R0:W1:Y:S02]  /*4bb0*/  SYNCS.PHASECHK.TRANS64.TRYWAIT P0, [R9+URZ], R4 ;  /* 0x00000004090075a7 */ /* 0x001064000800017f */
[----:B-1----:R-:W-:Y:S05]  /*4bc0*/  @!P0 NANOSLEEP.SYNCS 0x989680 ;  /* 0x009896800000895d */ /* 0x002fea0003900000 */
[----:B------:R-:W1:Y:S02]  /*4bd0*/  @!P0 SYNCS.PHASECHK.TRANS64 P0, [R9+URZ], R4 ;  /* 0x00000004090085a7 */ /* 0x000e64000800007f */
[----:B-1----:R-:W-:Y:S05]  /*4be0*/  @!P0 BRA `(.L_x_72) ;  /* 0xfffffffc00f08947 */ /* 0x002fea000383ffff */
[----:B------:R-:W-:Y:S05]  /*4bf0*/  BRA `(.L_x_93) ;  /* 0xfffffff8002c7947 */ /* 0x000fea000383ffff */
.L_x_73:
[----:B0-----:R0:W1:Y:S02]  /*4c00*/  SYNCS.PHASECHK.TRANS64.TRYWAIT P0, [R6+URZ], R5 ;  /* 0x00000005060075a7 */ /* 0x001064000800017f */
[----:B-1----:R-:W-:Y:S05]  /*4c10*/  @!P0 NANOSLEEP.SYNCS 0x989680 ;  /* 0x009896800000895d */ /* 0x002fea0003900000 */
[----:B------:R-:W1:Y:S02]  /*4c20*/  @!P0 SYNCS.PHASECHK.TRANS64 P0, [R6+URZ], R5 ;  /* 0x00000005060085a7 */ /* 0x000e64000800007f */
[----:B-1----:R-:W-:Y:S05]  /*4c30*/  @!P0 BRA `(.L_x_73) ;  /* 0xfffffffc00f08947 */ /* 0x002fea000383ffff */
[----:B------:R-:W-:Y:S05]  /*4c40*/  BRA `(.L_x_94) ;  /* 0xfffffff8003c7947 */ /* 0x000fea000383ffff */
.L_x_74:
[----:B0-----:R0:W1:Y:S02]  /*4c50*/  SYNCS.PHASECHK.TRANS64.TRYWAIT P0, [R9+URZ], R4 ;  /* 0x00000004090075a7 */ /* 0x001064000800017f */
[----:B-1----:R-:W-:Y:S05]  /*4c60*/  @!P0 NANOSLEEP.SYNCS 0x989680 ;  /* 0x009896800000895d */ /* 0x002fea0003900000 */
[----:B------:R-:W1:Y:S02]  /*4c70*/  @!P0 SYNCS.PHASECHK.TRANS64 P0, [R9+URZ], R4 ;  /* 0x00000004090085a7 */ /* 0x000e64000800007f */
[----:B-1----:R-:W-:Y:S05]  /*4c80*/  @!P0 BRA `(.L_x_74) ;  /* 0xfffffffc00f08947 */ /* 0x002fea000383ffff */
[----:B------:R-:W-:Y:S05]  /*4c90*/  BRA `(.L_x_95) ;  /* 0xfffffff8004c7947 */ /* 0x000fea000383ffff */
.L_x_75:
[----:B-1----:R1:W2:Y:S02]  /*4ca0*/  SYNCS.PHASECHK.TRANS64.TRYWAIT P0, [R6+URZ], R5 ;  /* 0x00000005060075a7 */ /* 0x0022a4000800017f */
[----:B--2---:R-:W-:Y:S05]  /*4cb0*/  @!P0 NANOSLEEP.SYNCS 0x989680 ;  /* 0x009896800000895d */ /* 0x004fea0003900000 */
[----:B------:R-:W2:Y:S02]  /*4cc0*/  @!P0 SYNCS.PHASECHK.TRANS64 P0, [R6+URZ], R5 ;  /* 0x00000005060085a7 */ /* 0x000ea4000800007f */
[----:B--2---:R-:W-:Y:S05]  /*4cd0*/  @!P0 BRA `(.L_x_75) ;  /* 0xfffffffc00f08947 */ /* 0x004fea000383ffff */
[----:B------:R-:W-:Y:S05]  /*4ce0*/  BRA `(.L_x_96) ;  /* 0xfffffff800547947 */ /* 0x000fea000383ffff */
.L_x_97:
[----:B------:R-:W-:-:S00]  /*4cf0*/  BRA `(.L_x_97) ;  /* 0xfffffffc00fc7947 */ /* 0x000fc0000383ffff */
[----:B------:R-:W-:-:S00]  /*4d00*/  NOP ;  /* 0x0000000000007918 */ /* 0x000fc00000000000 */
[----:B------:R-:W-:-:S00]  /*4d10*/  NOP ;  /* 0x0000000000007918 */ /* 0x000fc00000000000 */
[----:B------:R-:W-:-:S00]  /*4d20*/  NOP ;  /* 0x0000000000007918 */ /* 0x000fc00000000000 */
[----:B------:R-:W-:-:S00]  /*4d30*/  NOP ;  /* 0x0000000000007918 */ /* 0x000fc00000000000 */
[----:B------:R-:W-:-:S00]  /*4d40*/  NOP ;  /* 0x0000000000007918 */ /* 0x000fc00000000000 */
[----:B------:R-:W-:-:S00]  /*4d50*/  NOP ;  /* 0x0000000000007918 */ /* 0x000fc00000000000 */
[----:B------:R-:W-:-:S00]  /*4d60*/  NOP ;  /* 0x0000000000007918 */ /* 0x000fc00000000000 */
[----:B------:R-:W-:-:S00]  /*4d70*/  NOP ;  /* 0x0000000000007918 */ /* 0x000fc00000000000 */
.L_x_98:


//--------------------- .nv.global.init           --------------------------
	.section	.nv.global.init,"aw",@progbits
.nv.global.init:
	.type		$str$22,@object
	.size		$str$22,($str$23 - $str$22)
$str$22:
        /*0000*/ 	.byte	0x6b, 0x5f, 0x74, 0x69, 0x6c, 0x65, 0x5f, 0x63, 0x6f, 0x75, 0x6e, 0x74, 0x20, 0x3e, 0x3d, 0x20
        /*0010*/ 	.byte	0x31, 0x00
	.type		$str$23,@object
	.size		$str$23,(__unnamed_1 - $str$23)
$str$23:
        /*0012*/ 	.byte	0x2f, 0x74, 0x6d, 0x70, 0x2f, 0x63, 0x75, 0x74, 0x6c, 0x61, 0x73, 0x73, 0x5f, 0x73, 0x77, 0x65
        /*0022*/ 	.byte	0x65, 0x70, 0x5f, 0x73, 0x72, 0x63, 0x2f, 0x69, 0x6e, 0x63, 0x6c, 0x75, 0x64, 0x65, 0x2f, 0x63
        /*0032*/ 	.byte	0x75, 0x74, 0x6c, 0x61, 0x73, 0x73, 0x2f, 0x67, 0x65, 0x6d, 0x6d, 0x2f, 0x63, 0x6f, 0x6c, 0x6c
        /*0042*/ 	.byte	0x65, 0x63, 0x74, 0x69, 0x76, 0x65, 0x2f, 0x73, 0x6d, 0x39, 0x30, 0x5f, 0x6d, 0x6d, 0x61, 0x5f
        /*0052*/ 	.byte	0x74, 0x6d, 0x61, 0x5f, 0x67, 0x6d, 0x6d, 0x61, 0x5f, 0x73, 0x73, 0x5f, 0x77, 0x61, 0x72, 0x70
        /*0062*/ 	.byte	0x73, 0x70, 0x65, 0x63, 0x69, 0x61, 0x6c, 0x69, 0x7a, 0x65, 0x64, 0x2e, 0x68, 0x70, 0x70, 0x00
	.type		__unnamed_1,@object
	.size		__unnamed_1,(.L_0 - __unnamed_1)
__unnamed_1:
        /*0072*/ 	.byte	0x76, 0x6f, 0x69, 0x64, 0x20, 0x63, 0x75, 0x74, 0x6c, 0x61, 0x73, 0x73, 0x3a, 0x3a, 0x67, 0x65
        /* <DEDUP_REMOVED lines=171> */
        /*0b32*/ 	.byte	0x3a, 0x69, 0x64, 0x65, 0x6e, 0x74, 0x69, 0x74, 0x79, 0x5d, 0x00
.L_0:


//--------------------- .nv.shared._ZN7cutlass13device_kernelINS_4gemm6kernel13GemmUniversalIN4cute5tupleIJiiiiEEENS1_10collective13CollectiveMmaINS1_34MainloopSm90TmaGmmaWarpSpecializedILi12ENS5_IJNS4_1CILi1EEESB_SB_EEENS1_32KernelTmaWarpSpecializedPingpongEEENS5_IJNSA_ILi64EEENSA_ILi8EEENSA_ILi256EEEEEEaNS5_IJlSB_lEEEaSJ_NS4_8TiledMMAINS4_8MMA_AtomIJNS4_4SM904GMMA25MMA_64x8x32_S32S8S8_SS_TNEEEENS4_6LayoutISC_NS5_IJNSA_ILi0EEESR_SR_EEEEENS5_IJNS4_10UnderscoreESU_SU_EEEEENS4_13SM90_TMA_LOADENS4_14ComposedLayoutINS4_7SwizzleILi3ELi4ELi3EEENS4_18smem_ptr_flag_bitsILi8EEENSQ_INS5_IJSG_NSA_ILi128EEEEEENS5_IJS13_SB_EEEEEEEvNS4_8identityESX_S17_vS18_EENS_8epilogue10collective6detail29Sm90TmaWarpSpecializedAdapterINS1B_15DefaultEpilogueIaSJ_SJ_NS1A_6thread17LinearCombinationIaLi1EiiLNS1F_9ScaleType4KindE0ELNS_15FloatRoundStyleE2EaEENS1_15EpilogueDefaultEEEEEvvEEEEvNT_6ParamsE --------------------------
	.section	.nv.shared._ZN7cutlass13device_kernelINS_4gemm6kernel13GemmUniversalIN4cute5tupleIJiiiiEEENS1_10collective13CollectiveMmaINS1_34MainloopSm90TmaGmmaWarpSpecializedILi12ENS5_IJNS4_1CILi1EEESB_SB_EEENS1_32KernelTmaWarpSpecializedPingpongEEENS5_IJNSA_ILi64EEENSA_ILi8EEENSA_ILi256EEEEEEaNS5_IJlSB_lEEEaSJ_NS4_8TiledMMAINS4_8MMA_AtomIJNS4_4SM904GMMA25MMA_64x8x32_S32S8S8_SS_TNEEEENS4_6LayoutISC_NS5_IJNSA_ILi0EEESR_SR_EEEEENS5_IJNS4_10UnderscoreESU_SU_EEEEENS4_13SM90_TMA_LOADENS4_14ComposedLayoutINS4_7SwizzleILi3ELi4ELi3EEENS4_18smem_ptr_flag_bitsILi8EEENSQ_INS5_IJSG_NSA_ILi128EEEEEENS5_IJS13_SB_EEEEEEEvNS4_8identityESX_S17_vS18_EENS_8epilogue10collective6detail29Sm90TmaWarpSpecializedAdapterINS1B_15DefaultEpilogueIaSJ_SJ_NS1A_6thread17LinearCombinationIaLi1EiiLNS1F_9ScaleType4KindE0ELNS_15FloatRoundStyleE2EaEENS1_15EpilogueDefaultEEEEEvvEEEEvNT_6ParamsE,"aw",@nobits
	.sectionflags	@""
	.align	16
	.zero		1024


//--------------------- .nv.shared.reserved.0     --------------------------
	.section	.nv.shared.reserved.0,"aw",@nobits
	.weak		__nv_reservedSMEM_offset_0_alias
	.size		__nv_reservedSMEM_offset_0_alias, 0, 0
	.other		__nv_reservedSMEM_offset_0_alias,@"STO_CUDA_RESERVED_SHARED STV_DEFAULT"
__nv_reservedSMEM_offset_0_alias:
	.zero		0


//--------------------- .nv.global                --------------------------
	.section	.nv.global,"aw",@nobits
.nv.global:
	.type		_ZN39_INTERNAL_7bc58499_4_k_cu_981955f5_89204cute1_E,@object
	.size		_ZN39_INTERNAL_7bc58499_4_k_cu_981955f5_89204cute1_E,(_ZN39_INTERNAL_7bc58499_4_k_cu_981955f5_89204cuda3std3__45__cpo6cbeginE - _ZN39_INTERNAL_7bc58499_4_k_cu_981955f5_89204cute1_E)
_ZN39_INTERNAL_7bc58499_4_k_cu_981955f5_89204cute1_E:
	.zero		1
	.type		_ZN39_INTERNAL_7bc58499_4_k_cu_981955f5_89204cuda3std3__45__cpo6cbeginE,@object
	.size		_ZN39_INTERNAL_7bc58499_4_k_cu_981955f5_89204cuda3std3__45__cpo6cbeginE,(_ZN39_INTERNAL_7bc58499_4_k_cu_981955f5_89204cuda3std3__48in_placeE - _ZN39_INTERNAL_7bc58499_4_k_cu_981955f5_89204cuda3std3__45__cpo6cbeginE)
_ZN39_INTERNAL_7bc58499_4_k_cu_981955f5_89204cuda3std3__45__cpo6cbeginE:
	.zero		1
	.type		_ZN39_INTERNAL_7bc58499_4_k_cu_981955f5_89204cuda3std3__48in_placeE,@object
	.size		_ZN39_INTERNAL_7bc58499_4_k_cu_981955f5_89204cuda3std3__48in_placeE,(_ZN39_INTERNAL_7bc58499_4_k_cu_981955f5_89204cuda3std6ranges3__45__cpo9iter_moveE - _ZN39_INTERNAL_7bc58499_4_k_cu_981955f5_89204cuda3std3__48in_placeE)
_ZN39_INTERNAL_7bc58499_4_k_cu_981955f5_89204cuda3std3__48in_placeE:
	.zero		1
	.type		_ZN39_INTERNAL_7bc58499_4_k_cu_981955f5_89204cuda3std6ranges3__45__cpo9iter_moveE,@object
	.size		_ZN39_INTERNAL_7bc58499_4_k_cu_981955f5_89204cuda3std6ranges3__45__cpo9iter_moveE,(_ZN39_INTERNAL_7bc58499_4_k_cu_981955f5_89204cuda3std3__45__cpo5beginE - _ZN39_INTERNAL_7bc58499_4_k_cu_981955f5_89204cuda3std6ranges3__45__cpo9iter_moveE)
_ZN39_INTERNAL_7bc58499_4_k_cu_981955f5_89204cuda3std6ranges3__45__cpo9iter_moveE:
	.zero		1
	.type		_ZN39_INTERNAL_7bc58499_4_k_cu_981955f5_89204cuda3std3__45__cpo5beginE,@object
	.size		_ZN39_INTERNAL_7bc58499_4_k_cu_981955f5_89204cuda3std3__45__cpo5beginE,(_ZN39_INTERNAL_7bc58499_4_k_cu_981955f5_89204cuda3std3__441_GLOBAL__N__7bc58499_4_k_cu_981955f5_89206ignoreE - _ZN39_INTERNAL_7bc58499_4_k_cu_981955f5_89204cuda3std3__45__cpo5beginE)
_ZN39_INTERNAL_7bc58499_4_k_cu_981955f5_89204cuda3std3__45__cpo5beginE:
	.zero		1
	.type		_ZN39_INTERNAL_7bc58499_4_k_cu_981955f5_89204cuda3std3__441_GLOBAL__N__7bc58499_4_k_cu_981955f5_89206ignoreE,@object
	.size		_ZN39_INTERNAL_7bc58499_4_k_cu_981955f5_89204cuda3std3__441_GLOBAL__N__7bc58499_4_k_cu_981955f5_89206ignoreE,(_ZN39_INTERNAL_7bc58499_4_k_cu_981955f5_89204cute7productE - _ZN39_INTERNAL_7bc58499_4_k_cu_981955f5_89204cuda3std3__441_GLOBAL__N__7bc58499_4_k_cu_981955f5_89206ignoreE)
_ZN39_INTERNAL_7bc58499_4_k_cu_981955f5_89204cuda3std3__441_GLOBAL__N__7bc58499_4_k_cu_981955f5_89206ignoreE:
	.zero		1
	.type		_ZN39_INTERNAL_7bc58499_4_k_cu_981955f5_89204cute7productE,@object
	.size		_ZN39_INTERNAL_7bc58499_4_k_cu_981955f5_89204cute7productE,(_ZN39_INTERNAL_7bc58499_4_k_cu_981955f5_89204cuda3std3__45__cpo3endE - _ZN39_INTERNAL_7bc58499_4_k_cu_981955f5_89204cute7productE)
_ZN39_INTERNAL_7bc58499_4_k_cu_981955f5_89204cute7productE:
	.zero		1
	.type		_ZN39_INTERNAL_7bc58499_4_k_cu_981955f5_89204cuda3std3__45__cpo3endE,@object
	.size		_ZN39_INTERNAL_7bc58499_4_k_cu_981955f5_89204cuda3std3__45__cpo3endE,(_ZN39_INTERNAL_7bc58499_4_k_cu_981955f5_89204cuda3std3__419piecewise_constructE - _ZN39_INTERNAL_7bc58499_4_k_cu_981955f5_89204cuda3std3__45__cpo3endE)
_ZN39_INTERNAL_7bc58499_4_k_cu_981955f5_89204cuda3std3__45__cpo3endE:
	.zero		1
	.type		_ZN39_INTERNAL_7bc58499_4_k_cu_981955f5_89204cuda3std3__419piecewise_constructE,@object
	.size		_ZN39_INTERNAL_7bc58499_4_k_cu_981955f5_89204cuda3std3__419piecewise_constructE,(_ZN39_INTERNAL_7bc58499_4_k_cu_981955f5_89204cuda3std3__45__cpo4cendE - _ZN39_INTERNAL_7bc58499_4_k_cu_981955f5_89204cuda3std3__419piecewise_constructE)
_ZN39_INTERNAL_7bc58499_4_k_cu_981955f5_89204cuda3std3__419piecewise_constructE:
	.zero		1
	.type		_ZN39_INTERNAL_7bc58499_4_k_cu_981955f5_89204cuda3std3__45__cpo4cendE,@object
	.size		_ZN39_INTERNAL_7bc58499_4_k_cu_981955f5_89204cuda3std3__45__cpo4cendE,(_ZN39_INTERNAL_7bc58499_4_k_cu_981955f5_89204cuda3std6ranges3__45__cpo4swapE - _ZN39_INTERNAL_7bc58499_4_k_cu_981955f5_89204cuda3std3__45__cpo4cendE)
_ZN39_INTERNAL_7bc58499_4_k_cu_981955f5_89204cuda3std3__45__cpo4cendE:
	.zero		1
	.type		_ZN39_INTERNAL_7bc58499_4_k_cu_981955f5_89204cuda3std6ranges3__45__cpo4swapE,@object
	.size		_ZN39_INTERNAL_7bc58499_4_k_cu_981955f5_89204cuda3std6ranges3__45__cpo4swapE,(.L_8 - _ZN39_INTERNAL_7bc58499_4_k_cu_981955f5_89204cuda3std6ranges3__45__cpo4swapE)
_ZN39_INTERNAL_7bc58499_4_k_cu_981955f5_89204cuda3std6ranges3__45__cpo4swapE:
	.zero		1
.L_8:


//--------------------- .nv.constant0._ZN7cutlass13device_kernelINS_4gemm6kernel13GemmUniversalIN4cute5tupleIJiiiiEEENS1_10collective13CollectiveMmaINS1_34MainloopSm90TmaGmmaWarpSpecializedILi12ENS5_IJNS4_1CILi1EEESB_SB_EEENS1_32KernelTmaWarpSpecializedPingpongEEENS5_IJNSA_ILi64EEENSA_ILi8EEENSA_ILi256EEEEEEaNS5_IJlSB_lEEEaSJ_NS4_8TiledMMAINS4_8MMA_AtomIJNS4_4SM904GMMA25MMA_64x8x32_S32S8S8_SS_TNEEEENS4_6LayoutISC_NS5_IJNSA_ILi0EEESR_SR_EEEEENS5_IJNS4_10UnderscoreESU_SU_EEEEENS4_13SM90_TMA_LOADENS4_14ComposedLayoutINS4_7SwizzleILi3ELi4ELi3EEENS4_18smem_ptr_flag_bitsILi8EEENSQ_INS5_IJSG_NSA_ILi128EEEEEENS5_IJS13_SB_EEEEEEEvNS4_8identityESX_S17_vS18_EENS_8epilogue10collective6detail29Sm90TmaWarpSpecializedAdapterINS1B_15DefaultEpilogueIaSJ_SJ_NS1A_6thread17LinearCombinationIaLi1EiiLNS1F_9ScaleType4KindE0ELNS_15FloatRoundStyleE2EaEENS1_15EpilogueDefaultEEEEEvvEEEEvNT_6ParamsE --------------------------
	.section	.nv.constant0._ZN7cutlass13device_kernelINS_4gemm6kernel13GemmUniversalIN4cute5tupleIJiiiiEEENS1_10collective13CollectiveMmaINS1_34MainloopSm90TmaGmmaWarpSpecializedILi12ENS5_IJNS4_1CILi1EEESB_SB_EEENS1_32KernelTmaWarpSpecializedPingpongEEENS5_IJNSA_ILi64EEENSA_ILi8EEENSA_ILi256EEEEEEaNS5_IJlSB_lEEEaSJ_NS4_8TiledMMAINS4_8MMA_AtomIJNS4_4SM904GMMA25MMA_64x8x32_S32S8S8_SS_TNEEEENS4_6LayoutISC_NS5_IJNSA_ILi0EEESR_SR_EEEEENS5_IJNS4_10UnderscoreESU_SU_EEEEENS4_13SM90_TMA_LOADENS4_14ComposedLayoutINS4_7SwizzleILi3ELi4ELi3EEENS4_18smem_ptr_flag_bitsILi8EEENSQ_INS5_IJSG_NSA_ILi128EEEEEENS5_IJS13_SB_EEEEEEEvNS4_8identityESX_S17_vS18_EENS_8epilogue10collective6detail29Sm90TmaWarpSpecializedAdapterINS1B_15DefaultEpilogueIaSJ_SJ_NS1A_6thread17LinearCombinationIaLi1EiiLNS1F_9ScaleType4KindE0ELNS_15FloatRoundStyleE2EaEENS1_15EpilogueDefaultEEEEEvvEEEEvNT_6ParamsE,"a",@progbits
	.sectionflags	@""
	.align	4
.nv.constant0._ZN7cutlass13device_kernelINS_4gemm6kernel13GemmUniversalIN4cute5tupleIJiiiiEEENS1_10collective13CollectiveMmaINS1_34MainloopSm90TmaGmmaWarpSpecializedILi12ENS5_IJNS4_1CILi1EEESB_SB_EEENS1_32KernelTmaWarpSpecializedPingpongEEENS5_IJNSA_ILi64EEENSA_ILi8EEENSA_ILi256EEEEEEaNS5_IJlSB_lEEEaSJ_NS4_8TiledMMAINS4_8MMA_AtomIJNS4_4SM904GMMA25MMA_64x8x32_S32S8S8_SS_TNEEEENS4_6LayoutISC_NS5_IJNSA_ILi0EEESR_SR_EEEEENS5_IJNS4_10UnderscoreESU_SU_EEEEENS4_13SM90_TMA_LOADENS4_14ComposedLayoutINS4_7SwizzleILi3ELi4ELi3EEENS4_18smem_ptr_flag_bitsILi8EEENSQ_INS5_IJSG_NSA_ILi128EEEEEENS5_IJS13_SB_EEEEEEEvNS4_8identityESX_S17_vS18_EENS_8epilogue10collective6detail29Sm90TmaWarpSpecializedAdapterINS1B_15DefaultEpilogueIaSJ_SJ_NS1A_6thread17LinearCombinationIaLi1EiiLNS1F_9ScaleType4KindE0ELNS_15FloatRoundStyleE2EaEENS1_15EpilogueDefaultEEEEEvvEEEEvNT_6ParamsE:
	.zero		1664


//--------------------- SYMBOLS --------------------------

	.type		.nv.reservedSmem.offset0,@object
	.size		.nv.reservedSmem.offset0,0x4
	.type		__assertfail,@function
